// auto-generated by cutlass_sweep.gemm — config: {"arch": "sm_100", "cluster_m": 1, "cluster_n": 2, "dtype": "e4m3", "dtype_b": "e4m3", "layout": "nt", "stages": 0, "tile_k": 32, "tile_m": 64, "tile_n": 128}
#include "cutlass/cutlass.h"
#include "cutlass/gemm/collective/collective_builder.hpp"
#include "cutlass/gemm/device/gemm_universal_adapter.h"
#include "cutlass/gemm/kernel/gemm_universal.hpp"
#include "cutlass/epilogue/collective/collective_builder.hpp"

using ElemA = cutlass::float_e4m3_t;
using ElemB = cutlass::float_e4m3_t;
using ElemCD = cutlass::float_e4m3_t;
using Acc  = float;
using TileShape    = cute::Shape<cute::_64, cute::_128, cute::_32>;
using ClusterShape = cute::Shape<cute::_1, cute::_2, cute::_1>;

using CollectiveEpilogue = typename cutlass::epilogue::collective::CollectiveBuilder<
    cutlass::arch::Sm100, cutlass::arch::OpClassTensorOp,
    TileShape, ClusterShape,
    cutlass::epilogue::collective::EpilogueTileAuto,
    Acc, Acc,
    ElemCD, cutlass::layout::RowMajor, 128 / cutlass::sizeof_bits<ElemCD>::value,
    ElemCD, cutlass::layout::RowMajor, 128 / cutlass::sizeof_bits<ElemCD>::value,
    cutlass::epilogue::collective::EpilogueScheduleAuto
  >::CollectiveOp;

using CollectiveMainloop = typename cutlass::gemm::collective::CollectiveBuilder<
    cutlass::arch::Sm100, cutlass::arch::OpClassTensorOp,
    ElemA, cutlass::layout::RowMajor, 128 / cutlass::sizeof_bits<ElemA>::value,
    ElemB, cutlass::layout::ColumnMajor, 128 / cutlass::sizeof_bits<ElemB>::value,
    Acc,
    TileShape, ClusterShape,
    cutlass::gemm::collective::StageCountAutoCarveout<static_cast<int>(sizeof(typename CollectiveEpilogue::SharedStorage))>,
    cutlass::gemm::collective::KernelScheduleAuto
  >::CollectiveOp;

using GemmKernel = cutlass::gemm::kernel::GemmUniversal<
    cute::Shape<int,int,int,int>,
    CollectiveMainloop,
    CollectiveEpilogue
>;
using Gemm = cutlass::gemm::device::GemmUniversalAdapter<GemmKernel>;

// Force the device kernel symbol into the cubin without needing a host main.
auto* _anchor = &cutlass::device_kernel<GemmKernel>;


// ===== COMPILED SASS (sm_100a) =====

	.target	sm_100a

	.elftype	@"ET_EXEC"


//--------------------- .note.nv.tkinfo           --------------------------
	.section	.note.nv.tkinfo,"",@"SHT_NOTE"
	.sectionflags	@"SHF_NOTE_NV_TKINFO"
	.tkinfo
        /*0018*/ 	.word	0x00000002
        /*0030*/ 	.string	""
        /*0030*/ 	.string	"ptxas"
        /*0030*/ 	.string	"Cuda compilation tools, release 13.0, V13.0.88"
        /*0030*/ 	.string	"Build cuda_13.0.r13.0/compiler.36424714_0"
        /*0030*/ 	.string	"-arch sm_100a -m 64 "



//--------------------- .note.nv.cuinfo           --------------------------
	.section	.note.nv.cuinfo,"",@"SHT_NOTE"
	.sectionflags	@"SHF_NOTE_NV_CUINFO"
        /*0018*/ 	.short	0x0002
        /*001a*/ 	.short	0x0064
        /*001c*/ 	.short	0x0082
	.zero		2


//--------------------- .nv.info                  --------------------------
	.section	.nv.info,"",@"SHT_CUDA_INFO"
	.align	4


	//----- nvinfo : EIATTR_REGCOUNT
	.align		4
        /*0000*/ 	.byte	0x04, 0x2f
        /*0002*/ 	.short	(.L_19 - .L_18)
	.align		4
.L_18:
        /*0004*/ 	.word	index@(_ZN7cutlass13device_kernelINS_4gemm6kernel13GemmUniversalIN4cute5tupleIJiiiiEEENS1_10collective13CollectiveMmaINS1_35MainloopSm100TmaUmmaWarpSpecializedILi34ELi2ELi4ENS5_IJNS4_1CILi1EEENSA_ILi2EEESB_EEEEENS5_IJNSA_ILi64EEENSA_ILi128EEENSA_ILi32EEEEEENS_12float_e4m3_tENS5_IJlSB_lEEESJ_SK_NS4_8TiledMMAINS4_8MMA_AtomIJNS4_10MMA_TraitsINS4_19SM100_MMA_F8F6F4_SSEJSJ_SJ_fSF_SG_NS4_17integral_constantINS4_4UMMA5MajorELSR_0EEESS_NSP_INSQ_7ScaleInELST_0EEESU_EEEEEENS4_6LayoutINS5_IJSB_SB_SB_EEENS5_IJNSA_ILi0EEESZ_SZ_EEEEENS5_IJNS4_10UnderscoreES12_S12_EEEEENS4_23SM90_TMA_LOAD_MULTICASTENS4_14ComposedLayoutINS4_7SwizzleILi1ELi4ELi3EEENS4_18smem_ptr_flag_bitsILi8EEENSX_INS5_IJNSA_ILi8EEESH_EEENS5_IJSH_SB_EEEEEEEvNS4_8identityENS4_13SM90_TMA_LOADES1F_vS1G_EENS_8epilogue10collective18CollectiveEpilogueINS1J_23Sm100TmaWarpSpecializedILi2ELi2ELi32ELb0ELb0EEEJSI_NS5_IJNSX_ISF_SB_EES1O_EEESJ_SK_SJ_SK_NS1J_6fusion15FusionCallbacksIS1N_NS1Q_17LinearCombinationISJ_fSJ_fLNS_15FloatRoundStyleE2EEESI_S1P_JEEENS4_5SM1004TMEM4LOAD26SM100_TMEM_LOAD_16dp32b32xES1H_NS16_INS17_ILi2ELi4ELi3EEES1A_NSX_INS5_IJS1B_SF_EEENS5_IJSF_SB_EEEEEEENS4_39AutoVectorizingCopyWithAssumedAlignmentILi128EEENS4_14SM90_TMA_STOREES24_S26_S26_EEEvvEEEEvNT_6ParamsE)
        /*0008*/ 	.word	0x00000072


	//----- nvinfo : EIATTR_FRAME_SIZE
	.align		4
.L_19:
        /*000c*/ 	.byte	0x04, 0x11
        /*000e*/ 	.short	(.L_21 - .L_20)
	.align		4
.L_20:
        /*0010*/ 	.word	index@($__internal_2_$__cuda_sm10x_tcgen05_guardrail_trap_unallocated_columns_being_dealloced)
        /*0014*/ 	.word	0x00000000


	//----- nvinfo : EIATTR_FRAME_SIZE
	.align		4
.L_21:
        /*0018*/ 	.byte	0x04, 0x11
        /*001a*/ 	.short	(.L_23 - .L_22)
	.align		4
.L_22:
        /*001c*/ 	.word	index@($__internal_1_$__cuda_sm10x_tcgen05_guardrail_trap_phase_invalid_during_alloc)
        /*0020*/ 	.word	0x00000000


	//----- nvinfo : EIATTR_FRAME_SIZE
	.align		4
.L_23:
        /*0024*/ 	.byte	0x04, 0x11
        /*0026*/ 	.short	(.L_25 - .L_24)
	.align		4
.L_24:
        /*0028*/ 	.word	index@($__internal_0_$__cuda_sm10x_tcgen05_guardrail_trap_col_being_dealloced_not_returned_by_alloc)
        /*002c*/ 	.word	0x00000000


	//----- nvinfo : EIATTR_FRAME_SIZE
	.align		4
.L_25:
        /*0030*/ 	.byte	0x04, 0x11
        /*0032*/ 	.short	(.L_27 - .L_26)
	.align		4
.L_26:
        /*0034*/ 	.word	index@(_ZN7cutlass13device_kernelINS_4gemm6kernel13GemmUniversalIN4cute5tupleIJiiiiEEENS1_10collective13CollectiveMmaINS1_35MainloopSm100TmaUmmaWarpSpecializedILi34ELi2ELi4ENS5_IJNS4_1CILi1EEENSA_ILi2EEESB_EEEEENS5_IJNSA_ILi64EEENSA_ILi128EEENSA_ILi32EEEEEENS_12float_e4m3_tENS5_IJlSB_lEEESJ_SK_NS4_8TiledMMAINS4_8MMA_AtomIJNS4_10MMA_TraitsINS4_19SM100_MMA_F8F6F4_SSEJSJ_SJ_fSF_SG_NS4_17integral_constantINS4_4UMMA5MajorELSR_0EEESS_NSP_INSQ_7ScaleInELST_0EEESU_EEEEEENS4_6LayoutINS5_IJSB_SB_SB_EEENS5_IJNSA_ILi0EEESZ_SZ_EEEEENS5_IJNS4_10UnderscoreES12_S12_EEEEENS4_23SM90_TMA_LOAD_MULTICASTENS4_14ComposedLayoutINS4_7SwizzleILi1ELi4ELi3EEENS4_18smem_ptr_flag_bitsILi8EEENSX_INS5_IJNSA_ILi8EEESH_EEENS5_IJSH_SB_EEEEEEEvNS4_8identityENS4_13SM90_TMA_LOADES1F_vS1G_EENS_8epilogue10collective18CollectiveEpilogueINS1J_23Sm100TmaWarpSpecializedILi2ELi2ELi32ELb0ELb0EEEJSI_NS5_IJNSX_ISF_SB_EES1O_EEESJ_SK_SJ_SK_NS1J_6fusion15FusionCallbacksIS1N_NS1Q_17LinearCombinationISJ_fSJ_fLNS_15FloatRoundStyleE2EEESI_S1P_JEEENS4_5SM1004TMEM4LOAD26SM100_TMEM_LOAD_16dp32b32xES1H_NS16_INS17_ILi2ELi4ELi3EEES1A_NSX_INS5_IJS1B_SF_EEENS5_IJSF_SB_EEEEEEENS4_39AutoVectorizingCopyWithAssumedAlignmentILi128EEENS4_14SM90_TMA_STOREES24_S26_S26_EEEvvEEEEvNT_6ParamsE)
        /*0038*/ 	.word	0x00000000


	//----- nvinfo : EIATTR_MIN_STACK_SIZE
	.align		4
.L_27:
        /*003c*/ 	.byte	0x04, 0x12
        /*003e*/ 	.short	(.L_29 - .L_28)
	.align		4
.L_28:
        /*0040*/ 	.word	index@(_ZN7cutlass13device_kernelINS_4gemm6kernel13GemmUniversalIN4cute5tupleIJiiiiEEENS1_10collective13CollectiveMmaINS1_35MainloopSm100TmaUmmaWarpSpecializedILi34ELi2ELi4ENS5_IJNS4_1CILi1EEENSA_ILi2EEESB_EEEEENS5_IJNSA_ILi64EEENSA_ILi128EEENSA_ILi32EEEEEENS_12float_e4m3_tENS5_IJlSB_lEEESJ_SK_NS4_8TiledMMAINS4_8MMA_AtomIJNS4_10MMA_TraitsINS4_19SM100_MMA_F8F6F4_SSEJSJ_SJ_fSF_SG_NS4_17integral_constantINS4_4UMMA5MajorELSR_0EEESS_NSP_INSQ_7ScaleInELST_0EEESU_EEEEEENS4_6LayoutINS5_IJSB_SB_SB_EEENS5_IJNSA_ILi0EEESZ_SZ_EEEEENS5_IJNS4_10UnderscoreES12_S12_EEEEENS4_23SM90_TMA_LOAD_MULTICASTENS4_14ComposedLayoutINS4_7SwizzleILi1ELi4ELi3EEENS4_18smem_ptr_flag_bitsILi8EEENSX_INS5_IJNSA_ILi8EEESH_EEENS5_IJSH_SB_EEEEEEEvNS4_8identityENS4_13SM90_TMA_LOADES1F_vS1G_EENS_8epilogue10collective18CollectiveEpilogueINS1J_23Sm100TmaWarpSpecializedILi2ELi2ELi32ELb0ELb0EEEJSI_NS5_IJNSX_ISF_SB_EES1O_EEESJ_SK_SJ_SK_NS1J_6fusion15FusionCallbacksIS1N_NS1Q_17LinearCombinationISJ_fSJ_fLNS_15FloatRoundStyleE2EEESI_S1P_JEEENS4_5SM1004TMEM4LOAD26SM100_TMEM_LOAD_16dp32b32xES1H_NS16_INS17_ILi2ELi4ELi3EEES1A_NSX_INS5_IJS1B_SF_EEENS5_IJSF_SB_EEEEEEENS4_39AutoVectorizingCopyWithAssumedAlignmentILi128EEENS4_14SM90_TMA_STOREES24_S26_S26_EEEvvEEEEvNT_6ParamsE)
        /*0044*/ 	.word	0x00000000
.L_29:


//--------------------- .nv.compat                --------------------------
	.section	.nv.compat,"",@"SHT_CUDA_COMPAT_INFO"
	.align	4
        /*0000*/ 	.byte	0x02, 0x09, 0x01, 0x00, 0x02, 0x02, 0x02, 0x00, 0x02, 0x05, 0x05, 0x00, 0x03, 0x07, 0x01, 0x01
        /*0010*/ 	.byte	0x02, 0x03, 0x01, 0x00, 0x02, 0x06, 0x01, 0x00, 0x04, 0x0b, 0x08, 0x00, 0x09, 0x00, 0x00, 0x00
        /*0020*/ 	.byte	0x00, 0x00, 0x00, 0x00


//--------------------- .nv.info._ZN7cutlass13device_kernelINS_4gemm6kernel13GemmUniversalIN4cute5tupleIJiiiiEEENS1_10collective13CollectiveMmaINS1_35MainloopSm100TmaUmmaWarpSpecializedILi34ELi2ELi4ENS5_IJNS4_1CILi1EEENSA_ILi2EEESB_EEEEENS5_IJNSA_ILi64EEENSA_ILi128EEENSA_ILi32EEEEEENS_12float_e4m3_tENS5_IJlSB_lEEESJ_SK_NS4_8TiledMMAINS4_8MMA_AtomIJNS4_10MMA_TraitsINS4_19SM100_MMA_F8F6F4_SSEJSJ_SJ_fSF_SG_NS4_17integral_constantINS4_4UMMA5MajorELSR_0EEESS_NSP_INSQ_7ScaleInELST_0EEESU_EEEEEENS4_6LayoutINS5_IJSB_SB_SB_EEENS5_IJNSA_ILi0EEESZ_SZ_EEEEENS5_IJNS4_10UnderscoreES12_S12_EEEEENS4_23SM90_TMA_LOAD_MULTICASTENS4_14ComposedLayoutINS4_7SwizzleILi1ELi4ELi3EEENS4_18smem_ptr_flag_bitsILi8EEENSX_INS5_IJNSA_ILi8EEESH_EEENS5_IJSH_SB_EEEEEEEvNS4_8identityENS4_13SM90_TMA_LOADES1F_vS1G_EENS_8epilogue10collective18CollectiveEpilogueINS1J_23Sm100TmaWarpSpecializedILi2ELi2ELi32ELb0ELb0EEEJSI_NS5_IJNSX_ISF_SB_EES1O_EEESJ_SK_SJ_SK_NS1J_6fusion15FusionCallbacksIS1N_NS1Q_17LinearCombinationISJ_fSJ_fLNS_15FloatRoundStyleE2EEESI_S1P_JEEENS4_5SM1004TMEM4LOAD26SM100_TMEM_LOAD_16dp32b32xES1H_NS16_INS17_ILi2ELi4ELi3EEES1A_NSX_INS5_IJS1B_SF_EEENS5_IJSF_SB_EEEEEEENS4_39AutoVectorizingCopyWithAssumedAlignmentILi128EEENS4_14SM90_TMA_STOREES24_S26_S26_EEEvvEEEEvNT_6ParamsE --------------------------
	.section	.nv.info._ZN7cutlass13device_kernelINS_4gemm6kernel13GemmUniversalIN4cute5tupleIJiiiiEEENS1_10collective13CollectiveMmaINS1_35MainloopSm100TmaUmmaWarpSpecializedILi34ELi2ELi4ENS5_IJNS4_1CILi1EEENSA_ILi2EEESB_EEEEENS5_IJNSA_ILi64EEENSA_ILi128EEENSA_ILi32EEEEEENS_12float_e4m3_tENS5_IJlSB_lEEESJ_SK_NS4_8TiledMMAINS4_8MMA_AtomIJNS4_10MMA_TraitsINS4_19SM100_MMA_F8F6F4_SSEJSJ_SJ_fSF_SG_NS4_17integral_constantINS4_4UMMA5MajorELSR_0EEESS_NSP_INSQ_7ScaleInELST_0EEESU_EEEEEENS4_6LayoutINS5_IJSB_SB_SB_EEENS5_IJNSA_ILi0EEESZ_SZ_EEEEENS5_IJNS4_10UnderscoreES12_S12_EEEEENS4_23SM90_TMA_LOAD_MULTICASTENS4_14ComposedLayoutINS4_7SwizzleILi1ELi4ELi3EEENS4_18smem_ptr_flag_bitsILi8EEENSX_INS5_IJNSA_ILi8EEESH_EEENS5_IJSH_SB_EEEEEEEvNS4_8identityENS4_13SM90_TMA_LOADES1F_vS1G_EENS_8epilogue10collective18CollectiveEpilogueINS1J_23Sm100TmaWarpSpecializedILi2ELi2ELi32ELb0ELb0EEEJSI_NS5_IJNSX_ISF_SB_EES1O_EEESJ_SK_SJ_SK_NS1J_6fusion15FusionCallbacksIS1N_NS1Q_17LinearCombinationISJ_fSJ_fLNS_15FloatRoundStyleE2EEESI_S1P_JEEENS4_5SM1004TMEM4LOAD26SM100_TMEM_LOAD_16dp32b32xES1H_NS16_INS17_ILi2ELi4ELi3EEES1A_NSX_INS5_IJS1B_SF_EEENS5_IJSF_SB_EEEEEEENS4_39AutoVectorizingCopyWithAssumedAlignmentILi128EEENS4_14SM90_TMA_STOREES24_S26_S26_EEEvvEEEEvNT_6ParamsE,"",@"SHT_CUDA_INFO"
	.sectionflags	@""
	.align	4


	//----- nvinfo : EIATTR_CUDA_API_VERSION
	.align		4
        /*0000*/ 	.byte	0x04, 0x37
        /*0002*/ 	.short	(.L_31 - .L_30)
.L_30:
        /*0004*/ 	.word	0x00000082


	//----- nvinfo : EIATTR_KPARAM_INFO
	.align		4
.L_31:
        /*0008*/ 	.byte	0x04, 0x17
        /*000a*/ 	.short	(.L_33 - .L_32)
.L_32:
        /*000c*/ 	.word	0x00000000
        /*0010*/ 	.short	0x0000
        /*0012*/ 	.short	0x0000
        /*0014*/ 	.byte	0x00, 0xf0, 0x01, 0x20


	//----- nvinfo : EIATTR_AT_ENTRY_FRAGMENTS
	.align		4
.L_33:
        /*0018*/ 	.byte	0x04, 0x4f
        /*001a*/ 	.short	(.L_35 - .L_34)


	//   ....[0]....
.L_34:
        /*001c*/ 	.word	0x00000006


	//----- nvinfo : EIATTR_RESERVED_SMEM_USED
	.align		4
.L_35:
        /*0020*/ 	.byte	0x01, 0x41
	.zero		2


	//----- nvinfo : EIATTR_SPARSE_MMA_MASK
	.align		4
        /*0024*/ 	.byte	0x03, 0x50
        /*0026*/ 	.short	0x0000


	//----- nvinfo : EIATTR_TCGEN05_1CTA_USED
	.align		4
        /*0028*/ 	.byte	0x01, 0x51
	.zero		2


	//----- nvinfo : EIATTR_MAXREG_COUNT
	.align		4
        /*002c*/ 	.byte	0x03, 0x1b
        /*002e*/ 	.short	0x00ff


	//----- nvinfo : EIATTR_NUM_BARRIERS
	.align		4
        /*0030*/ 	.byte	0x02, 0x4c
        /*0032*/ 	.byte	0x07
	.zero		1


	//----- nvinfo : EIATTR_EXTERNS
	.align		4
        /*0034*/ 	.byte	0x04, 0x0f
        /*0036*/ 	.short	(.L_37 - .L_36)


	//   ....[0]....
	.align		4
.L_36:
        /*0038*/ 	.word	index@(__assertfail)


	//----- nvinfo : EIATTR_MERCURY_ISA_VERSION
	.align		4
.L_37:
        /*003c*/ 	.byte	0x03, 0x5f
        /*003e*/ 	.short	0x0101


	//----- nvinfo : EIATTR_INT_WARP_WIDE_INSTR_OFFSETS
	.align		4
        /*0040*/ 	.byte	0x04, 0x31
        /*0042*/ 	.short	(.L_39 - .L_38)


	//   ....[0]....
.L_38:
        /*0044*/ 	.word	0x00005000


	//   ....[1]....
        /*0048*/ 	.word	0x00005020


	//   ....[2]....
        /*004c*/ 	.word	0x00005050


	//   ....[3]....
        /*0050*/ 	.word	0x00005b90


	//   ....[4]....
        /*0054*/ 	.word	0x00005c00


	//   ....[5]....
        /*0058*/ 	.word	0x00005cd0


	//   ....[6]....
        /*005c*/ 	.word	0x00005d80


	//----- nvinfo : EIATTR_COOP_GROUP_MASK_REGIDS
	.align		4
.L_39:
        /*0060*/ 	.byte	0x04, 0x29
        /*0062*/ 	.short	(.L_41 - .L_40)


	//   ....[0]....
.L_40:
        /*0064*/ 	.word	0xffffffff


	//   ....[1]....
        /*0068*/ 	.word	0xffffffff


	//   ....[2]....
        /*006c*/ 	.word	0xffffffff


	//   ....[3]....
        /*0070*/ 	.word	0xffffffff


	//   ....[4]....
        /*0074*/ 	.word	0xffffffff


	//   ....[5]....
        /*0078*/ 	.word	0xffffffff


	//   ....[6]....
        /*007c*/ 	.word	0xffffffff


	//   ....[7]....
        /*0080*/ 	.word	0xffffffff


	//   ....[8]....
        /*0084*/ 	.word	0xffffffff


	//   ....[9]....
        /*0088*/ 	.word	0xffffffff


	//   ....[10]....
        /*008c*/ 	.word	0xffffffff


	//   ....[11]....
        /*0090*/ 	.word	0xffffffff


	//   ....[12]....
        /*0094*/ 	.word	0xffffffff


	//   ....[13]....
        /*0098*/ 	.word	0xffffffff


	//----- nvinfo : EIATTR_COOP_GROUP_INSTR_OFFSETS
	.align		4
.L_41:
        /*009c*/ 	.byte	0x04, 0x28
        /*009e*/ 	.short	(.L_43 - .L_42)


	//   ....[0]....
.L_42:
        /*00a0*/ 	.word	0x00000080


	//   ....[1]....
        /*00a4*/ 	.word	0x000004f0


	//   ....[2]....
        /*00a8*/ 	.word	0x00000a90


	//   ....[3]....
        /*00ac*/ 	.word	0x00000bf0


	//   ....[4]....
        /*00b0*/ 	.word	0x00000cf0


	//   ....[5]....
        /*00b4*/ 	.word	0x00000e60


	//   ....[6]....
        /*00b8*/ 	.word	0x00001000


	//   ....[7]....
        /*00bc*/ 	.word	0x000011b0


	//   ....[8]....
        /*00c0*/ 	.word	0x00002390


	//   ....[9]....
        /*00c4*/ 	.word	0x00004340


	//   ....[10]....
        /*00c8*/ 	.word	0x00004550


	//   ....[11]....
        /*00cc*/ 	.word	0x00004580


	//   ....[12]....
        /*00d0*/ 	.word	0x00004ee0


	//   ....[13]....
        /*00d4*/ 	.word	0x00005110


	//----- nvinfo : EIATTR_VRC_CTA_INIT_COUNT
	.align		4
.L_43:
        /*00d8*/ 	.byte	0x02, 0x4a
        /*00da*/ 	.byte	0x80
	.zero		1


	//----- nvinfo : EIATTR_SYSCALL_OFFSETS
	.align		4
        /*00dc*/ 	.byte	0x04, 0x46
        /*00de*/ 	.short	(.L_45 - .L_44)


	//   ....[0]....
.L_44:
        /*00e0*/ 	.word	0x00006990


	//   ....[1]....
        /*00e4*/ 	.word	0x00006ad0


	//   ....[2]....
        /*00e8*/ 	.word	0x00007300


	//   ....[3]....
        /*00ec*/ 	.word	0x00008090


	//----- nvinfo : EIATTR_MBARRIER_INSTR_OFFSETS
	.align		4
.L_45:
        /*00f0*/ 	.byte	0x04, 0x39
        /*00f2*/ 	.short	(.L_47 - .L_46)


	//   ....[0]....
.L_46:
        /*00f4*/ 	.word	0x00000630
        /*00f8*/ 	.word	0x000000ff
        /*00fc*/ 	.word	0x00000000
        /*0100*/ 	.short	0x0100
        /*0102*/ 	.byte	0x04
	.zero		1


	//   ....[1]....
        /*0104*/ 	.word	0x00000640
        /*0108*/ 	.word	0x000000ff
        /*010c*/ 	.word	0x00000110
        /*0110*/ 	.short	0x0100
        /*0112*/ 	.byte	0x04
	.zero		1


	//   ....[2]....
        /*0114*/ 	.word	0x00000650
        /*0118*/ 	.word	0x000000ff
        /*011c*/ 	.word	0x00000008
        /*0120*/ 	.short	0x0100
        /*0122*/ 	.byte	0x04
	.zero		1


	//   ....[3]....
        /*0124*/ 	.word	0x00000660
        /*0128*/ 	.word	0x000000ff
        /*012c*/ 	.word	0x00000118
        /*0130*/ 	.short	0x0100
        /*0132*/ 	.byte	0x04
	.zero		1


	//   ....[4]....
        /*0134*/ 	.word	0x00000670
        /*0138*/ 	.word	0x000000ff
        /*013c*/ 	.word	0x00000010
        /*0140*/ 	.short	0x0100
        /*0142*/ 	.byte	0x04
	.zero		1


	//   ....[5]....
        /*0144*/ 	.word	0x00000680
        /*0148*/ 	.word	0x000000ff
        /*014c*/ 	.word	0x00000120
        /*0150*/ 	.short	0x0100
        /*0152*/ 	.byte	0x04
	.zero		1


	//   ....[6]....
        /*0154*/ 	.word	0x00000690
        /*0158*/ 	.word	0x000000ff
        /*015c*/ 	.word	0x00000018
        /*0160*/ 	.short	0x0100
        /*0162*/ 	.byte	0x04
	.zero		1


	//   ....[7]....
        /*0164*/ 	.word	0x000006a0
        /*0168*/ 	.word	0x000000ff
        /*016c*/ 	.word	0x00000128
        /*0170*/ 	.short	0x0100
        /*0172*/ 	.byte	0x04
	.zero		1


	//   ....[8]....
        /*0174*/ 	.word	0x000006b0
        /*0178*/ 	.word	0x000000ff
        /*017c*/ 	.word	0x00000020
        /*0180*/ 	.short	0x0100
        /*0182*/ 	.byte	0x04
	.zero		1


	//   ....[9]....
        /*0184*/ 	.word	0x000006c0
        /*0188*/ 	.word	0x000000ff
        /*018c*/ 	.word	0x00000130
        /*0190*/ 	.short	0x0100
        /*0192*/ 	.byte	0x04
	.zero		1


	//   ....[10]....
        /*0194*/ 	.word	0x000006d0
        /*0198*/ 	.word	0x000000ff
        /*019c*/ 	.word	0x00000028
        /*01a0*/ 	.short	0x0100
        /*01a2*/ 	.byte	0x04
	.zero		1


	//   ....[11]....
        /*01a4*/ 	.word	0x000006e0
        /*01a8*/ 	.word	0x000000ff
        /*01ac*/ 	.word	0x00000138
        /*01b0*/ 	.short	0x0100
        /*01b2*/ 	.byte	0x04
	.zero		1


	//   ....[12]....
        /*01b4*/ 	.word	0x000006f0
        /*01b8*/ 	.word	0x000000ff
        /*01bc*/ 	.word	0x00000030
        /*01c0*/ 	.short	0x0100
        /*01c2*/ 	.byte	0x04
	.zero		1


	//   ....[13]....
        /*01c4*/ 	.word	0x00000700
        /*01c8*/ 	.word	0x000000ff
        /*01cc*/ 	.word	0x00000140
        /*01d0*/ 	.short	0x0100
        /*01d2*/ 	.byte	0x04
	.zero		1


	//   ....[14]....
        /*01d4*/ 	.word	0x00000710
        /*01d8*/ 	.word	0x000000ff
        /*01dc*/ 	.word	0x00000038
        /*01e0*/ 	.short	0x0100
        /*01e2*/ 	.byte	0x04
	.zero		1


	//   ....[15]....
        /*01e4*/ 	.word	0x00000720
        /*01e8*/ 	.word	0x000000ff
        /*01ec*/ 	.word	0x00000148
        /*01f0*/ 	.short	0x0100
        /*01f2*/ 	.byte	0x04
	.zero		1


	//   ....[16]....
        /*01f4*/ 	.word	0x00000730
        /*01f8*/ 	.word	0x000000ff
        /*01fc*/ 	.word	0x00000040
        /*0200*/ 	.short	0x0100
        /*0202*/ 	.byte	0x04
	.zero		1


	//   ....[17]....
        /*0204*/ 	.word	0x00000740
        /*0208*/ 	.word	0x000000ff
        /*020c*/ 	.word	0x00000150
        /*0210*/ 	.short	0x0100
        /*0212*/ 	.byte	0x04
	.zero		1


	//   ....[18]....
        /*0214*/ 	.word	0x00000750
        /*0218*/ 	.word	0x000000ff
        /*021c*/ 	.word	0x00000048
        /*0220*/ 	.short	0x0100
        /*0222*/ 	.byte	0x04
	.zero		1


	//   ....[19]....
        /*0224*/ 	.word	0x00000760
        /*0228*/ 	.word	0x000000ff
        /*022c*/ 	.word	0x00000158
        /*0230*/ 	.short	0x0100
        /*0232*/ 	.byte	0x04
	.zero		1


	//   ....[20]....
        /*0234*/ 	.word	0x00000770
        /*0238*/ 	.word	0x000000ff
        /*023c*/ 	.word	0x00000050
        /*0240*/ 	.short	0x0100
        /*0242*/ 	.byte	0x04
	.zero		1


	//   ....[21]....
        /*0244*/ 	.word	0x00000780
        /*0248*/ 	.word	0x000000ff
        /*024c*/ 	.word	0x00000160
        /*0250*/ 	.short	0x0100
        /*0252*/ 	.byte	0x04
	.zero		1


	//   ....[22]....
        /*0254*/ 	.word	0x00000790
        /*0258*/ 	.word	0x000000ff
        /*025c*/ 	.word	0x00000058
        /*0260*/ 	.short	0x0100
        /*0262*/ 	.byte	0x04
	.zero		1


	//   ....[23]....
        /*0264*/ 	.word	0x000007a0
        /*0268*/ 	.word	0x000000ff
        /*026c*/ 	.word	0x00000168
        /*0270*/ 	.short	0x0100
        /*0272*/ 	.byte	0x04
	.zero		1


	//   ....[24]....
        /*0274*/ 	.word	0x000007b0
        /*0278*/ 	.word	0x000000ff
        /*027c*/ 	.word	0x00000060
        /*0280*/ 	.short	0x0100
        /*0282*/ 	.byte	0x04
	.zero		1


	//   ....[25]....
        /*0284*/ 	.word	0x000007c0
        /*0288*/ 	.word	0x000000ff
        /*028c*/ 	.word	0x00000170
        /*0290*/ 	.short	0x0100
        /*0292*/ 	.byte	0x04
	.zero		1


	//   ....[26]....
        /*0294*/ 	.word	0x000007d0
        /*0298*/ 	.word	0x000000ff
        /*029c*/ 	.word	0x00000068
        /*02a0*/ 	.short	0x0100
        /*02a2*/ 	.byte	0x04
	.zero		1


	//   ....[27]....
        /*02a4*/ 	.word	0x000007e0
        /*02a8*/ 	.word	0x000000ff
        /*02ac*/ 	.word	0x00000178
        /*02b0*/ 	.short	0x0100
        /*02b2*/ 	.byte	0x04
	.zero		1


	//   ....[28]....
        /*02b4*/ 	.word	0x000007f0
        /*02b8*/ 	.word	0x000000ff
        /*02bc*/ 	.word	0x00000070
        /*02c0*/ 	.short	0x0100
        /*02c2*/ 	.byte	0x04
	.zero		1


	//   ....[29]....
        /*02c4*/ 	.word	0x00000800
        /*02c8*/ 	.word	0x000000ff
        /*02cc*/ 	.word	0x00000180
        /*02d0*/ 	.short	0x0100
        /*02d2*/ 	.byte	0x04
	.zero		1


	//   ....[30]....
        /*02d4*/ 	.word	0x00000810
        /*02d8*/ 	.word	0x000000ff
        /*02dc*/ 	.word	0x00000078
        /*02e0*/ 	.short	0x0100
        /*02e2*/ 	.byte	0x04
	.zero		1


	//   ....[31]....
        /*02e4*/ 	.word	0x00000820
        /*02e8*/ 	.word	0x000000ff
        /*02ec*/ 	.word	0x00000188
        /*02f0*/ 	.short	0x0100
        /*02f2*/ 	.byte	0x04
	.zero		1


	//   ....[32]....
        /*02f4*/ 	.word	0x00000830
        /*02f8*/ 	.word	0x000000ff
        /*02fc*/ 	.word	0x00000080
        /*0300*/ 	.short	0x0100
        /*0302*/ 	.byte	0x04
	.zero		1


	//   ....[33]....
        /*0304*/ 	.word	0x00000840
        /*0308*/ 	.word	0x000000ff
        /*030c*/ 	.word	0x00000190
        /*0310*/ 	.short	0x0100
        /*0312*/ 	.byte	0x04
	.zero		1


	//   ....[34]....
        /*0314*/ 	.word	0x00000850
        /*0318*/ 	.word	0x000000ff
        /*031c*/ 	.word	0x00000088
        /*0320*/ 	.short	0x0100
        /*0322*/ 	.byte	0x04
	.zero		1


	//   ....[35]....
        /*0324*/ 	.word	0x00000860
        /*0328*/ 	.word	0x000000ff
        /*032c*/ 	.word	0x00000198
        /*0330*/ 	.short	0x0100
        /*0332*/ 	.byte	0x04
	.zero		1


	//   ....[36]....
        /*0334*/ 	.word	0x00000870
        /*0338*/ 	.word	0x000000ff
        /*033c*/ 	.word	0x00000090
        /*0340*/ 	.short	0x0100
        /*0342*/ 	.byte	0x04
	.zero		1


	//   ....[37]....
        /*0344*/ 	.word	0x00000880
        /*0348*/ 	.word	0x000000ff
        /*034c*/ 	.word	0x000001a0
        /*0350*/ 	.short	0x0100
        /*0352*/ 	.byte	0x04
	.zero		1


	//   ....[38]....
        /*0354*/ 	.word	0x00000890
        /*0358*/ 	.word	0x000000ff
        /*035c*/ 	.word	0x00000098
        /*0360*/ 	.short	0x0100
        /*0362*/ 	.byte	0x04
	.zero		1


	//   ....[39]....
        /*0364*/ 	.word	0x000008a0
        /*0368*/ 	.word	0x000000ff
        /*036c*/ 	.word	0x000001a8
        /*0370*/ 	.short	0x0100
        /*0372*/ 	.byte	0x04
	.zero		1


	//   ....[40]....
        /*0374*/ 	.word	0x000008b0
        /*0378*/ 	.word	0x000000ff
        /*037c*/ 	.word	0x000000a0
        /*0380*/ 	.short	0x0100
        /*0382*/ 	.byte	0x04
	.zero		1


	//   ....[41]....
        /*0384*/ 	.word	0x000008c0
        /*0388*/ 	.word	0x000000ff
        /*038c*/ 	.word	0x000001b0
        /*0390*/ 	.short	0x0100
        /*0392*/ 	.byte	0x04
	.zero		1


	//   ....[42]....
        /*0394*/ 	.word	0x000008d0
        /*0398*/ 	.word	0x000000ff
        /*039c*/ 	.word	0x000000a8
        /*03a0*/ 	.short	0x0100
        /*03a2*/ 	.byte	0x04
	.zero		1


	//   ....[43]....
        /*03a4*/ 	.word	0x000008e0
        /*03a8*/ 	.word	0x000000ff
        /*03ac*/ 	.word	0x000001b8
        /*03b0*/ 	.short	0x0100
        /*03b2*/ 	.byte	0x04
	.zero		1


	//   ....[44]....
        /*03b4*/ 	.word	0x000008f0
        /*03b8*/ 	.word	0x000000ff
        /*03bc*/ 	.word	0x000000b0
        /*03c0*/ 	.short	0x0100
        /*03c2*/ 	.byte	0x04
	.zero		1


	//   ....[45]....
        /*03c4*/ 	.word	0x00000900
        /*03c8*/ 	.word	0x000000ff
        /*03cc*/ 	.word	0x000001c0
        /*03d0*/ 	.short	0x0100
        /*03d2*/ 	.byte	0x04
	.zero		1


	//   ....[46]....
        /*03d4*/ 	.word	0x00000910
        /*03d8*/ 	.word	0x000000ff
        /*03dc*/ 	.word	0x000000b8
        /*03e0*/ 	.short	0x0100
        /*03e2*/ 	.byte	0x04
	.zero		1


	//   ....[47]....
        /*03e4*/ 	.word	0x00000920
        /*03e8*/ 	.word	0x000000ff
        /*03ec*/ 	.word	0x000001c8
        /*03f0*/ 	.short	0x0100
        /*03f2*/ 	.byte	0x04
	.zero		1


	//   ....[48]....
        /*03f4*/ 	.word	0x00000930
        /*03f8*/ 	.word	0x000000ff
        /*03fc*/ 	.word	0x000000c0
        /*0400*/ 	.short	0x0100
        /*0402*/ 	.byte	0x04
	.zero		1


	//   ....[49]....
        /*0404*/ 	.word	0x00000940
        /*0408*/ 	.word	0x000000ff
        /*040c*/ 	.word	0x000001d0
        /*0410*/ 	.short	0x0100
        /*0412*/ 	.byte	0x04
	.zero		1


	//   ....[50]....
        /*0414*/ 	.word	0x00000950
        /*0418*/ 	.word	0x000000ff
        /*041c*/ 	.word	0x000000c8
        /*0420*/ 	.short	0x0100
        /*0422*/ 	.byte	0x04
	.zero		1


	//   ....[51]....
        /*0424*/ 	.word	0x00000960
        /*0428*/ 	.word	0x000000ff
        /*042c*/ 	.word	0x000001d8
        /*0430*/ 	.short	0x0100
        /*0432*/ 	.byte	0x04
	.zero		1


	//   ....[52]....
        /*0434*/ 	.word	0x00000970
        /*0438*/ 	.word	0x000000ff
        /*043c*/ 	.word	0x000000d0
        /*0440*/ 	.short	0x0100
        /*0442*/ 	.byte	0x04
	.zero		1


	//   ....[53]....
        /*0444*/ 	.word	0x00000980
        /*0448*/ 	.word	0x000000ff
        /*044c*/ 	.word	0x000001e0
        /*0450*/ 	.short	0x0100
        /*0452*/ 	.byte	0x04
	.zero		1


	//   ....[54]....
        /*0454*/ 	.word	0x00000990
        /*0458*/ 	.word	0x000000ff
        /*045c*/ 	.word	0x000000d8
        /*0460*/ 	.short	0x0100
        /*0462*/ 	.byte	0x04
	.zero		1


	//   ....[55]....
        /*0464*/ 	.word	0x000009a0
        /*0468*/ 	.word	0x000000ff
        /*046c*/ 	.word	0x000001e8
        /*0470*/ 	.short	0x0100
        /*0472*/ 	.byte	0x04
	.zero		1


	//   ....[56]....
        /*0474*/ 	.word	0x000009b0
        /*0478*/ 	.word	0x000000ff
        /*047c*/ 	.word	0x000000e0
        /*0480*/ 	.short	0x0100
        /*0482*/ 	.byte	0x04
	.zero		1


	//   ....[57]....
        /*0484*/ 	.word	0x000009c0
        /*0488*/ 	.word	0x000000ff
        /*048c*/ 	.word	0x000001f0
        /*0490*/ 	.short	0x0100
        /*0492*/ 	.byte	0x04
	.zero		1


	//   ....[58]....
        /*0494*/ 	.word	0x000009d0
        /*0498*/ 	.word	0x000000ff
        /*049c*/ 	.word	0x000000e8
        /*04a0*/ 	.short	0x0100
        /*04a2*/ 	.byte	0x04
	.zero		1


	//   ....[59]....
        /*04a4*/ 	.word	0x000009e0
        /*04a8*/ 	.word	0x000000ff
        /*04ac*/ 	.word	0x000001f8
        /*04b0*/ 	.short	0x0100
        /*04b2*/ 	.byte	0x04
	.zero		1


	//   ....[60]....
        /*04b4*/ 	.word	0x000009f0
        /*04b8*/ 	.word	0x000000ff
        /*04bc*/ 	.word	0x000000f0
        /*04c0*/ 	.short	0x0100
        /*04c2*/ 	.byte	0x04
	.zero		1


	//   ....[61]....
        /*04c4*/ 	.word	0x00000a00
        /*04c8*/ 	.word	0x000000ff
        /*04cc*/ 	.word	0x00000200
        /*04d0*/ 	.short	0x0100
        /*04d2*/ 	.byte	0x04
	.zero		1


	//   ....[62]....
        /*04d4*/ 	.word	0x00000a10
        /*04d8*/ 	.word	0x000000ff
        /*04dc*/ 	.word	0x000000f8
        /*04e0*/ 	.short	0x0100
        /*04e2*/ 	.byte	0x04
	.zero		1


	//   ....[63]....
        /*04e4*/ 	.word	0x00000a20
        /*04e8*/ 	.word	0x000000ff
        /*04ec*/ 	.word	0x00000208
        /*04f0*/ 	.short	0x0100
        /*04f2*/ 	.byte	0x04
	.zero		1


	//   ....[64]....
        /*04f4*/ 	.word	0x00000a30
        /*04f8*/ 	.word	0x000000ff
        /*04fc*/ 	.word	0x00000100
        /*0500*/ 	.short	0x0100
        /*0502*/ 	.byte	0x04
	.zero		1


	//   ....[65]....
        /*0504*/ 	.word	0x00000a40
        /*0508*/ 	.word	0x000000ff
        /*050c*/ 	.word	0x00000210
        /*0510*/ 	.short	0x0100
        /*0512*/ 	.byte	0x04
	.zero		1


	//   ....[66]....
        /*0514*/ 	.word	0x00000a50
        /*0518*/ 	.word	0x000000ff
        /*051c*/ 	.word	0x00000108
        /*0520*/ 	.short	0x0100
        /*0522*/ 	.byte	0x04
	.zero		1


	//   ....[67]....
        /*0524*/ 	.word	0x00000a60
        /*0528*/ 	.word	0x000000ff
        /*052c*/ 	.word	0x00000218
        /*0530*/ 	.short	0x0100
        /*0532*/ 	.byte	0x04
	.zero		1


	//   ....[68]....
        /*0534*/ 	.word	0x00000ba0
        /*0538*/ 	.word	0x000000ff
        /*053c*/ 	.word	0x00000220
        /*0540*/ 	.short	0x0100
        /*0542*/ 	.byte	0x04
	.zero		1


	//   ....[69]....
        /*0544*/ 	.word	0x00000bb0
        /*0548*/ 	.word	0x000000ff
        /*054c*/ 	.word	0x00000230
        /*0550*/ 	.short	0x0100
        /*0552*/ 	.byte	0x04
	.zero		1


	//   ....[70]....
        /*0554*/ 	.word	0x00000bc0
        /*0558*/ 	.word	0x000000ff
        /*055c*/ 	.word	0x00000228
        /*0560*/ 	.short	0x0100
        /*0562*/ 	.byte	0x04
	.zero		1


	//   ....[71]....
        /*0564*/ 	.word	0x00000bd0
        /*0568*/ 	.word	0x000000ff
        /*056c*/ 	.word	0x00000238
        /*0570*/ 	.short	0x0100
        /*0572*/ 	.byte	0x04
	.zero		1


	//   ....[72]....
        /*0574*/ 	.word	0x00000cc0
        /*0578*/ 	.word	0x000000ff
        /*057c*/ 	.word	0x00000240
        /*0580*/ 	.short	0x0100
        /*0582*/ 	.byte	0x06
	.zero		1


	//   ....[73]....
        /*0584*/ 	.word	0x00000cd0
        /*0588*/ 	.word	0x000000ff
        /*058c*/ 	.word	0x00000248
        /*0590*/ 	.short	0x0100
        /*0592*/ 	.byte	0x06
	.zero		1


	//   ....[74]....
        /*0594*/ 	.word	0x00000e10
        /*0598*/ 	.word	0x000000ff
        /*059c*/ 	.word	0x00000250
        /*05a0*/ 	.short	0x0100
        /*05a2*/ 	.byte	0x06
	.zero		1


	//   ....[75]....
        /*05a4*/ 	.word	0x00000e20
        /*05a8*/ 	.word	0x000000ff
        /*05ac*/ 	.word	0x00000260
        /*05b0*/ 	.short	0x0100
        /*05b2*/ 	.byte	0x06
	.zero		1


	//   ....[76]....
        /*05b4*/ 	.word	0x00000e30
        /*05b8*/ 	.word	0x000000ff
        /*05bc*/ 	.word	0x00000258
        /*05c0*/ 	.short	0x0100
        /*05c2*/ 	.byte	0x06
	.zero		1


	//   ....[77]....
        /*05c4*/ 	.word	0x00000e40
        /*05c8*/ 	.word	0x000000ff
        /*05cc*/ 	.word	0x00000268
        /*05d0*/ 	.short	0x0100
        /*05d2*/ 	.byte	0x06
	.zero		1


	//   ....[78]....
        /*05d4*/ 	.word	0x00000f70
        /*05d8*/ 	.word	0x000000ff
        /*05dc*/ 	.word	0x00000270
        /*05e0*/ 	.short	0x0100
        /*05e2*/ 	.byte	0x04
	.zero		1


	//   ....[79]....
        /*05e4*/ 	.word	0x00000f80
        /*05e8*/ 	.word	0x000000ff
        /*05ec*/ 	.word	0x00000290
        /*05f0*/ 	.short	0x0100
        /*05f2*/ 	.byte	0x04
	.zero		1


	//   ....[80]....
        /*05f4*/ 	.word	0x00000f90
        /*05f8*/ 	.word	0x000000ff
        /*05fc*/ 	.word	0x00000278
        /*0600*/ 	.short	0x0100
        /*0602*/ 	.byte	0x04
	.zero		1


	//   ....[81]....
        /*0604*/ 	.word	0x00000fa0
        /*0608*/ 	.word	0x000000ff
        /*060c*/ 	.word	0x00000298
        /*0610*/ 	.short	0x0100
        /*0612*/ 	.byte	0x04
	.zero		1


	//   ....[82]....
        /*0614*/ 	.word	0x00000fb0
        /*0618*/ 	.word	0x000000ff
        /*061c*/ 	.word	0x00000280
        /*0620*/ 	.short	0x0100
        /*0622*/ 	.byte	0x04
	.zero		1


	//   ....[83]....
        /*0624*/ 	.word	0x00000fc0
        /*0628*/ 	.word	0x000000ff
        /*062c*/ 	.word	0x000002a0
        /*0630*/ 	.short	0x0100
        /*0632*/ 	.byte	0x04
	.zero		1


	//   ....[84]....
        /*0634*/ 	.word	0x00000fd0
        /*0638*/ 	.word	0x000000ff
        /*063c*/ 	.word	0x00000288
        /*0640*/ 	.short	0x0100
        /*0642*/ 	.byte	0x04
	.zero		1


	//   ....[85]....
        /*0644*/ 	.word	0x00000fe0
        /*0648*/ 	.word	0x000000ff
        /*064c*/ 	.word	0x000002a8
        /*0650*/ 	.short	0x0100
        /*0652*/ 	.byte	0x04
	.zero		1


	//   ....[86]....
        /*0654*/ 	.word	0x000010d0
        /*0658*/ 	.word	0x000000ff
        /*065c*/ 	.word	0x000002b0
        /*0660*/ 	.short	0x0100
        /*0662*/ 	.byte	0x04
	.zero		1


	//   ....[87]....
        /*0664*/ 	.word	0x000010e0
        /*0668*/ 	.word	0x000000ff
        /*066c*/ 	.word	0x000002c0
        /*0670*/ 	.short	0x0100
        /*0672*/ 	.byte	0x04
	.zero		1


	//   ....[88]....
        /*0674*/ 	.word	0x000010f0
        /*0678*/ 	.word	0x000000ff
        /*067c*/ 	.word	0x000002b8
        /*0680*/ 	.short	0x0100
        /*0682*/ 	.byte	0x04
	.zero		1


	//   ....[89]....
        /*0684*/ 	.word	0x00001100
        /*0688*/ 	.word	0x000000ff
        /*068c*/ 	.word	0x000002c8
        /*0690*/ 	.short	0x0100
        /*0692*/ 	.byte	0x04
	.zero		1


	//   ....[90]....
        /*0694*/ 	.word	0x00001c40
        /*0698*/ 	.word	0x00000000
        /*069c*/ 	.word	0x000002c0
        /*06a0*/ 	.short	0x010a
        /*06a2*/ 	.byte	0xff
	.zero		1


	//   ....[91]....
        /*06a4*/ 	.word	0x00001c60
        /*06a8*/ 	.word	0x00000000
        /*06ac*/ 	.word	0x000002b0
        /*06b0*/ 	.short	0x0101
        /*06b2*/ 	.byte	0xff
	.zero		1


	//   ....[92]....
        /*06b4*/ 	.word	0x00001d20
        /*06b8*/ 	.word	0x000000ff
        /*06bc*/ 	.word	0x00000110
        /*06c0*/ 	.short	0x010a
        /*06c2*/ 	.byte	0x04
	.zero		1


	//   ....[93]....
        /*06c4*/ 	.word	0x00001da0
        /*06c8*/ 	.word	0x000000ff
        /*06cc*/ 	.word	0x00000110
        /*06d0*/ 	.short	0x010a
        /*06d2*/ 	.byte	0x21
	.zero		1


	//   ....[94]....
        /*06d4*/ 	.word	0x00001f30
        /*06d8*/ 	.word	0x000000ff
        /*06dc*/ 	.word	0x00000110
        /*06e0*/ 	.short	0x010a
        /*06e2*/ 	.byte	0x08
	.zero		1


	//   ....[95]....
        /*06e4*/ 	.word	0x00002050
        /*06e8*/ 	.word	0x000000ff
        /*06ec*/ 	.word	0x00000248
        /*06f0*/ 	.short	0x0101
        /*06f2*/ 	.byte	0x07
	.zero		1


	//   ....[96]....
        /*06f4*/ 	.word	0x00002070
        /*06f8*/ 	.word	0x000000ff
        /*06fc*/ 	.word	0x00000110
        /*0700*/ 	.short	0x010a
        /*0702*/ 	.byte	0x04
	.zero		1


	//   ....[97]....
        /*0704*/ 	.word	0x000020f0
        /*0708*/ 	.word	0x000000ff
        /*070c*/ 	.word	0x00000110
        /*0710*/ 	.short	0x010a
        /*0712*/ 	.byte	0x11
	.zero		1


	//   ....[98]....
        /*0714*/ 	.word	0x00002280
        /*0718*/ 	.word	0x000000ff
        /*071c*/ 	.word	0x00000110
        /*0720*/ 	.short	0x010a
        /*0722*/ 	.byte	0x06
	.zero		1


	//   ....[99]....
        /*0724*/ 	.word	0x000023c0
        /*0728*/ 	.word	0x00000003
        /*072c*/ 	.word	0x00000250
        /*0730*/ 	.short	0x010a
        /*0732*/ 	.byte	0xff
	.zero		1


	//   ....[100]....
        /*0734*/ 	.word	0x00002510
        /*0738*/ 	.word	0x00000000
        /*073c*/ 	.word	0x00000000
        /*0740*/ 	.short	0x0101
        /*0742*/ 	.byte	0xff
	.zero		1


	//   ....[101]....
        /*0744*/ 	.word	0x00002ab0
        /*0748*/ 	.word	0x000000ff
        /*074c*/ 	.word	0x00000000
        /*0750*/ 	.short	0x010a
        /*0752*/ 	.byte	0x04
	.zero		1


	//   ....[102]....
        /*0754*/ 	.word	0x00002b40
        /*0758*/ 	.word	0x000000ff
        /*075c*/ 	.word	0x00000000
        /*0760*/ 	.short	0x010a
        /*0762*/ 	.byte	0x05
	.zero		1


	//   ....[103]....
        /*0764*/ 	.word	0x00002bd0
        /*0768*/ 	.word	0x000000ff
        /*076c*/ 	.word	0x00000000
        /*0770*/ 	.short	0x010a
        /*0772*/ 	.byte	0x05
	.zero		1


	//   ....[104]....
        /*0774*/ 	.word	0x00002c60
        /*0778*/ 	.word	0x000000ff
        /*077c*/ 	.word	0x00000000
        /*0780*/ 	.short	0x010a
        /*0782*/ 	.byte	0x05
	.zero		1


	//   ....[105]....
        /*0784*/ 	.word	0x00002cf0
        /*0788*/ 	.word	0x000000ff
        /*078c*/ 	.word	0x00000000
        /*0790*/ 	.short	0x010a
        /*0792*/ 	.byte	0x05
	.zero		1


	//   ....[106]....
        /*0794*/ 	.word	0x00002d80
        /*0798*/ 	.word	0x000000ff
        /*079c*/ 	.word	0x00000000
        /*07a0*/ 	.short	0x010a
        /*07a2*/ 	.byte	0x05
	.zero		1


	//   ....[107]....
        /*07a4*/ 	.word	0x00002e10
        /*07a8*/ 	.word	0x000000ff
        /*07ac*/ 	.word	0x00000000
        /*07b0*/ 	.short	0x010a
        /*07b2*/ 	.byte	0x05
	.zero		1


	//   ....[108]....
        /*07b4*/ 	.word	0x00002ea0
        /*07b8*/ 	.word	0x000000ff
        /*07bc*/ 	.word	0x00000000
        /*07c0*/ 	.short	0x010a
        /*07c2*/ 	.byte	0x05
	.zero		1


	//   ....[109]....
        /*07c4*/ 	.word	0x00002f30
        /*07c8*/ 	.word	0x000000ff
        /*07cc*/ 	.word	0x00000000
        /*07d0*/ 	.short	0x010a
        /*07d2*/ 	.byte	0x05
	.zero		1


	//   ....[110]....
        /*07d4*/ 	.word	0x00002fc0
        /*07d8*/ 	.word	0x000000ff
        /*07dc*/ 	.word	0x00000000
        /*07e0*/ 	.short	0x010a
        /*07e2*/ 	.byte	0x05
	.zero		1


	//   ....[111]....
        /*07e4*/ 	.word	0x00003050
        /*07e8*/ 	.word	0x000000ff
        /*07ec*/ 	.word	0x00000000
        /*07f0*/ 	.short	0x010a
        /*07f2*/ 	.byte	0x05
	.zero		1


	//   ....[112]....
        /*07f4*/ 	.word	0x000030e0
        /*07f8*/ 	.word	0x000000ff
        /*07fc*/ 	.word	0x00000000
        /*0800*/ 	.short	0x010a
        /*0802*/ 	.byte	0x05
	.zero		1


	//   ....[113]....
        /*0804*/ 	.word	0x00003170
        /*0808*/ 	.word	0x000000ff
        /*080c*/ 	.word	0x00000000
        /*0810*/ 	.short	0x010a
        /*0812*/ 	.byte	0x05
	.zero		1


	//   ....[114]....
        /*0814*/ 	.word	0x00003200
        /*0818*/ 	.word	0x000000ff
        /*081c*/ 	.word	0x00000000
        /*0820*/ 	.short	0x010a
        /*0822*/ 	.byte	0x05
	.zero		1


	//   ....[115]....
        /*0824*/ 	.word	0x00003290
        /*0828*/ 	.word	0x000000ff
        /*082c*/ 	.word	0x00000000
        /*0830*/ 	.short	0x010a
        /*0832*/ 	.byte	0x05
	.zero		1


	//   ....[116]....
        /*0834*/ 	.word	0x00003320
        /*0838*/ 	.word	0x000000ff
        /*083c*/ 	.word	0x00000000
        /*0840*/ 	.short	0x010a
        /*0842*/ 	.byte	0x05
	.zero		1


	//   ....[117]....
        /*0844*/ 	.word	0x000033b0
        /*0848*/ 	.word	0x000000ff
        /*084c*/ 	.word	0x00000000
        /*0850*/ 	.short	0x010a
        /*0852*/ 	.byte	0x05
	.zero		1


	//   ....[118]....
        /*0854*/ 	.word	0x00003440
        /*0858*/ 	.word	0x000000ff
        /*085c*/ 	.word	0x00000000
        /*0860*/ 	.short	0x010a
        /*0862*/ 	.byte	0x05
	.zero		1


	//   ....[119]....
        /*0864*/ 	.word	0x000034d0
        /*0868*/ 	.word	0x000000ff
        /*086c*/ 	.word	0x00000000
        /*0870*/ 	.short	0x010a
        /*0872*/ 	.byte	0x05
	.zero		1


	//   ....[120]....
        /*0874*/ 	.word	0x00003560
        /*0878*/ 	.word	0x000000ff
        /*087c*/ 	.word	0x00000000
        /*0880*/ 	.short	0x010a
        /*0882*/ 	.byte	0x05
	.zero		1


	//   ....[121]....
        /*0884*/ 	.word	0x000035f0
        /*0888*/ 	.word	0x000000ff
        /*088c*/ 	.word	0x00000000
        /*0890*/ 	.short	0x010a
        /*0892*/ 	.byte	0x05
	.zero		1


	//   ....[122]....
        /*0894*/ 	.word	0x00003680
        /*0898*/ 	.word	0x000000ff
        /*089c*/ 	.word	0x00000000
        /*08a0*/ 	.short	0x010a
        /*08a2*/ 	.byte	0x05
	.zero		1


	//   ....[123]....
        /*08a4*/ 	.word	0x00003710
        /*08a8*/ 	.word	0x000000ff
        /*08ac*/ 	.word	0x00000000
        /*08b0*/ 	.short	0x010a
        /*08b2*/ 	.byte	0x05
	.zero		1


	//   ....[124]....
        /*08b4*/ 	.word	0x000037a0
        /*08b8*/ 	.word	0x000000ff
        /*08bc*/ 	.word	0x00000000
        /*08c0*/ 	.short	0x010a
        /*08c2*/ 	.byte	0x05
	.zero		1


	//   ....[125]....
        /*08c4*/ 	.word	0x00003830
        /*08c8*/ 	.word	0x000000ff
        /*08cc*/ 	.word	0x00000000
        /*08d0*/ 	.short	0x010a
        /*08d2*/ 	.byte	0x05
	.zero		1


	//   ....[126]....
        /*08d4*/ 	.word	0x000038c0
        /*08d8*/ 	.word	0x000000ff
        /*08dc*/ 	.word	0x00000000
        /*08e0*/ 	.short	0x010a
        /*08e2*/ 	.byte	0x05
	.zero		1


	//   ....[127]....
        /*08e4*/ 	.word	0x00003950
        /*08e8*/ 	.word	0x000000ff
        /*08ec*/ 	.word	0x00000000
        /*08f0*/ 	.short	0x010a
        /*08f2*/ 	.byte	0x05
	.zero		1


	//   ....[128]....
        /*08f4*/ 	.word	0x000039e0
        /*08f8*/ 	.word	0x000000ff
        /*08fc*/ 	.word	0x00000000
        /*0900*/ 	.short	0x010a
        /*0902*/ 	.byte	0x05
	.zero		1


	//   ....[129]....
        /*0904*/ 	.word	0x00003a70
        /*0908*/ 	.word	0x000000ff
        /*090c*/ 	.word	0x00000000
        /*0910*/ 	.short	0x010a
        /*0912*/ 	.byte	0x05
	.zero		1


	//   ....[130]....
        /*0914*/ 	.word	0x00003b00
        /*0918*/ 	.word	0x000000ff
        /*091c*/ 	.word	0x00000000
        /*0920*/ 	.short	0x010a
        /*0922*/ 	.byte	0x05
	.zero		1


	//   ....[131]....
        /*0924*/ 	.word	0x00003b90
        /*0928*/ 	.word	0x000000ff
        /*092c*/ 	.word	0x00000000
        /*0930*/ 	.short	0x010a
        /*0932*/ 	.byte	0x05
	.zero		1


	//   ....[132]....
        /*0934*/ 	.word	0x00003c20
        /*0938*/ 	.word	0x000000ff
        /*093c*/ 	.word	0x00000000
        /*0940*/ 	.short	0x010a
        /*0942*/ 	.byte	0x05
	.zero		1


	//   ....[133]....
        /*0944*/ 	.word	0x00003cb0
        /*0948*/ 	.word	0x000000ff
        /*094c*/ 	.word	0x00000000
        /*0950*/ 	.short	0x010a
        /*0952*/ 	.byte	0x05
	.zero		1


	//   ....[134]....
        /*0954*/ 	.word	0x00003d50
        /*0958*/ 	.word	0x00000000
        /*095c*/ 	.word	0x00000000
        /*0960*/ 	.short	0x010a
        /*0962*/ 	.byte	0xff
	.zero		1


	//   ....[135]....
        /*0964*/ 	.word	0x00003e90
        /*0968*/ 	.word	0x00000002
        /*096c*/ 	.word	0x000002b0
        /*0970*/ 	.short	0x010a
        /*0972*/ 	.byte	0xff
	.zero		1


	//   ....[136]....
        /*0974*/ 	.word	0x00003ef0
        /*0978*/ 	.word	0x00000004
        /*097c*/ 	.word	0x00000000
        /*0980*/ 	.short	0x0101
        /*0982*/ 	.byte	0xff
	.zero		1


	//   ....[137]....
        /*0984*/ 	.word	0x00003f10
        /*0988*/ 	.word	0x000000ff
        /*098c*/ 	.word	0x00000260
        /*0990*/ 	.short	0x010a
        /*0992*/ 	.byte	0x04
	.zero		1


	//   ....[138]....
        /*0994*/ 	.word	0x00004030
        /*0998*/ 	.word	0x00000002
        /*099c*/ 	.word	0x00000250
        /*09a0*/ 	.short	0x010a
        /*09a2*/ 	.byte	0xff
	.zero		1


	//   ....[139]....
        /*09a4*/ 	.word	0x00004140
        /*09a8*/ 	.word	0x00000002
        /*09ac*/ 	.word	0x00000000
        /*09b0*/ 	.short	0x0101
        /*09b2*/ 	.byte	0xff
	.zero		1


	//   ....[140]....
        /*09b4*/ 	.word	0x000041d0
        /*09b8*/ 	.word	0x000000ff
        /*09bc*/ 	.word	0x00000260
        /*09c0*/ 	.short	0x0106
        /*09c2*/ 	.byte	0x04
	.zero		1


	//   ....[141]....
        /*09c4*/ 	.word	0x000041f0
        /*09c8*/ 	.word	0x000000ff
        /*09cc*/ 	.word	0x00000260
        /*09d0*/ 	.short	0x010a
        /*09d2*/ 	.byte	0x04
	.zero		1


	//   ....[142]....
        /*09d4*/ 	.word	0x00004280
        /*09d8*/ 	.word	0x000000ff
        /*09dc*/ 	.word	0x00000260
        /*09e0*/ 	.short	0x0106
        /*09e2*/ 	.byte	0x07
	.zero		1


	//   ....[143]....
        /*09e4*/ 	.word	0x000042c0
        /*09e8*/ 	.word	0x00000000
        /*09ec*/ 	.word	0x00000260
        /*09f0*/ 	.short	0x010a
        /*09f2*/ 	.byte	0xff
	.zero		1


	//   ....[144]....
        /*09f4*/ 	.word	0x000047c0
        /*09f8*/ 	.word	0x00000000
        /*09fc*/ 	.word	0x00000250
        /*0a00*/ 	.short	0x010a
        /*0a02*/ 	.byte	0xff
	.zero		1


	//   ....[145]....
        /*0a04*/ 	.word	0x000048c0
        /*0a08*/ 	.word	0x00000003
        /*0a0c*/ 	.word	0x00000000
        /*0a10*/ 	.short	0x0101
        /*0a12*/ 	.byte	0xff
	.zero		1


	//   ....[146]....
        /*0a14*/ 	.word	0x000048d0
        /*0a18*/ 	.word	0x000000ff
        /*0a1c*/ 	.word	0x00000000
        /*0a20*/ 	.short	0x010a
        /*0a22*/ 	.byte	0x04
	.zero		1


	//   ....[147]....
        /*0a24*/ 	.word	0x000048f0
        /*0a28*/ 	.word	0x000000ff
        /*0a2c*/ 	.word	0x00000290
        /*0a30*/ 	.short	0x010a
        /*0a32*/ 	.byte	0x13
	.zero		1


	//   ....[148]....
        /*0a34*/ 	.word	0x00004a30
        /*0a38*/ 	.word	0x000000ff
        /*0a3c*/ 	.word	0x00000000
        /*0a40*/ 	.short	0x010a
        /*0a42*/ 	.byte	0x06
	.zero		1


	//   ....[149]....
        /*0a44*/ 	.word	0x00004b30
        /*0a48*/ 	.word	0x000000ff
        /*0a4c*/ 	.word	0x00000000
        /*0a50*/ 	.short	0x010a
        /*0a52*/ 	.byte	0x04
	.zero		1


	//   ....[150]....
        /*0a54*/ 	.word	0x00004d10
        /*0a58*/ 	.word	0x000000ff
        /*0a5c*/ 	.word	0x00000000
        /*0a60*/ 	.short	0x010a
        /*0a62*/ 	.byte	0x04
	.zero		1


	//   ....[151]....
        /*0a64*/ 	.word	0x00004da0
        /*0a68*/ 	.word	0x000000ff
        /*0a6c*/ 	.word	0x00000000
        /*0a70*/ 	.short	0x010a
        /*0a72*/ 	.byte	0x05
	.zero		1


	//   ....[152]....
        /*0a74*/ 	.word	0x00004e30
        /*0a78*/ 	.word	0x000000ff
        /*0a7c*/ 	.word	0x00000000
        /*0a80*/ 	.short	0x010a
        /*0a82*/ 	.byte	0x05
	.zero		1


	//   ....[153]....
        /*0a84*/ 	.word	0x00004ec0
        /*0a88*/ 	.word	0x000000ff
        /*0a8c*/ 	.word	0x00000000
        /*0a90*/ 	.short	0x010a
        /*0a92*/ 	.byte	0x04
	.zero		1


	//   ....[154]....
        /*0a94*/ 	.word	0x00005390
        /*0a98*/ 	.word	0x0000000c
        /*0a9c*/ 	.word	0x00000250
        /*0aa0*/ 	.short	0x010a
        /*0aa2*/ 	.byte	0xff
	.zero		1


	//   ....[155]....
        /*0aa4*/ 	.word	0x00005500
        /*0aa8*/ 	.word	0x00000000
        /*0aac*/ 	.word	0x00000000
        /*0ab0*/ 	.short	0x0101
        /*0ab2*/ 	.byte	0xff
	.zero		1


	//   ....[156]....
        /*0ab4*/ 	.word	0x00005990
        /*0ab8*/ 	.word	0x000000ff
        /*0abc*/ 	.word	0x00000248
        /*0ac0*/ 	.short	0x010a
        /*0ac2*/ 	.byte	0x15
	.zero		1


	//   ....[157]....
        /*0ac4*/ 	.word	0x00005b10
        /*0ac8*/ 	.word	0x000000ff
        /*0acc*/ 	.word	0x00000230
        /*0ad0*/ 	.short	0x010a
        /*0ad2*/ 	.byte	0x15
	.zero		1


	//   ....[158]....
        /*0ad4*/ 	.word	0x00005c80
        /*0ad8*/ 	.word	0x000000ff
        /*0adc*/ 	.word	0x00000220
        /*0ae0*/ 	.short	0x010b
        /*0ae2*/ 	.byte	0x15
	.zero		1


	//   ....[159]....
        /*0ae4*/ 	.word	0x00005c90
        /*0ae8*/ 	.word	0x000000ff
        /*0aec*/ 	.word	0x00000000
        /*0af0*/ 	.short	0x0101
        /*0af2*/ 	.byte	0x22
	.zero		1


	//   ....[160]....
        /*0af4*/ 	.word	0x00005ca0
        /*0af8*/ 	.word	0x000000ff
        /*0afc*/ 	.word	0x00000238
        /*0b00*/ 	.short	0x010a
        /*0b02*/ 	.byte	0x15
	.zero		1


	//   ....[161]....
        /*0b04*/ 	.word	0x00005e80
        /*0b08*/ 	.word	0x000000ff
        /*0b0c*/ 	.word	0x00000228
        /*0b10*/ 	.short	0x010b
        /*0b12*/ 	.byte	0x15
	.zero		1


	//   ....[162]....
        /*0b14*/ 	.word	0x00005e90
        /*0b18*/ 	.word	0x000000ff
        /*0b1c*/ 	.word	0x00000000
        /*0b20*/ 	.short	0x0101
        /*0b22*/ 	.byte	0x21
	.zero		1


	//   ....[163]....
        /*0b24*/ 	.word	0x00005ec0
        /*0b28*/ 	.word	0x000000ff
        /*0b2c*/ 	.word	0x00000230
        /*0b30*/ 	.short	0x010a
        /*0b32*/ 	.byte	0x15
	.zero		1


	//   ....[164]....
        /*0b34*/ 	.word	0x00005f00
        /*0b38*/ 	.word	0x00000000
        /*0b3c*/ 	.word	0x00000238
        /*0b40*/ 	.short	0x010a
        /*0b42*/ 	.byte	0xff
	.zero		1


	//   ....[165]....
        /*0b44*/ 	.word	0x00006230
        /*0b48*/ 	.word	0x00000003
        /*0b4c*/ 	.word	0x00000250
        /*0b50*/ 	.short	0x010a
        /*0b52*/ 	.byte	0xff
	.zero		1


	//   ....[166]....
        /*0b54*/ 	.word	0x000063b0
        /*0b58*/ 	.word	0x00000000
        /*0b5c*/ 	.word	0x00000000
        /*0b60*/ 	.short	0x0101
        /*0b62*/ 	.byte	0xff
	.zero		1


	//   ....[167]....
        /*0b64*/ 	.word	0x00006ef0
        /*0b68*/ 	.word	0x00000002
        /*0b6c*/ 	.word	0x00000220
        /*0b70*/ 	.short	0x010a
        /*0b72*/ 	.byte	0xff
	.zero		1


	//   ....[168]....
        /*0b74*/ 	.word	0x00006f60
        /*0b78*/ 	.word	0x00000064
        /*0b7c*/ 	.word	0x00000270
        /*0b80*/ 	.short	0x010a
        /*0b82*/ 	.byte	0xff
	.zero		1


	//   ....[169]....
        /*0b84*/ 	.word	0x00007050
        /*0b88*/ 	.word	0x00000002
        /*0b8c*/ 	.word	0x00000220
        /*0b90*/ 	.short	0x010a
        /*0b92*/ 	.byte	0xff
	.zero		1


	//   ....[170]....
        /*0b94*/ 	.word	0x00007160
        /*0b98*/ 	.word	0x00000000
        /*0b9c*/ 	.word	0x00000000
        /*0ba0*/ 	.short	0x0101
        /*0ba2*/ 	.byte	0xff
	.zero		1


	//   ....[171]....
        /*0ba4*/ 	.word	0x000071e0
        /*0ba8*/ 	.word	0x00000064
        /*0bac*/ 	.word	0x00000270
        /*0bb0*/ 	.short	0x010a
        /*0bb2*/ 	.byte	0xff
	.zero		1


	//   ....[172]....
        /*0bb4*/ 	.word	0x00007d30
        /*0bb8*/ 	.word	0x0000006d
        /*0bbc*/ 	.word	0x00000220
        /*0bc0*/ 	.short	0x010a
        /*0bc2*/ 	.byte	0xff
	.zero		1


	//   ....[173]....
        /*0bc4*/ 	.word	0x00007e00
        /*0bc8*/ 	.word	0x0000006d
        /*0bcc*/ 	.word	0x00000220
        /*0bd0*/ 	.short	0x010a
        /*0bd2*/ 	.byte	0xff
	.zero		1


	//   ....[174]....
        /*0bd4*/ 	.word	0x00007f10
        /*0bd8*/ 	.word	0x00000000
        /*0bdc*/ 	.word	0x00000000
        /*0be0*/ 	.short	0x0101
        /*0be2*/ 	.byte	0xff
	.zero		1


	//   ....[175]....
        /*0be4*/ 	.word	0x000083a0
        /*0be8*/ 	.word	0x000000ff
        /*0bec*/ 	.word	0x00000000
        /*0bf0*/ 	.short	0x0101
        /*0bf2*/ 	.byte	0x04
	.zero		1


	//   ....[176]....
        /*0bf4*/ 	.word	0x00008bb0
        /*0bf8*/ 	.word	0x00000000
        /*0bfc*/ 	.word	0x000002c0
        /*0c00*/ 	.short	0x010a
        /*0c02*/ 	.byte	0xff
	.zero		1


	//   ....[177]....
        /*0c04*/ 	.word	0x00008c10
        /*0c08*/ 	.word	0x00000000
        /*0c0c*/ 	.word	0x00000110
        /*0c10*/ 	.short	0x010a
        /*0c12*/ 	.byte	0xff
	.zero		1


	//   ....[178]....
        /*0c14*/ 	.word	0x00008c70
        /*0c18*/ 	.word	0x00000000
        /*0c1c*/ 	.word	0x00000110
        /*0c20*/ 	.short	0x010a
        /*0c22*/ 	.byte	0xff
	.zero		1


	//   ....[179]....
        /*0c24*/ 	.word	0x00008cc0
        /*0c28*/ 	.word	0x00000003
        /*0c2c*/ 	.word	0x00000250
        /*0c30*/ 	.short	0x010a
        /*0c32*/ 	.byte	0xff
	.zero		1


	//   ....[180]....
        /*0c34*/ 	.word	0x00008d20
        /*0c38*/ 	.word	0x00000000
        /*0c3c*/ 	.word	0x00000000
        /*0c40*/ 	.short	0x010a
        /*0c42*/ 	.byte	0xff
	.zero		1


	//   ....[181]....
        /*0c44*/ 	.word	0x00008d80
        /*0c48*/ 	.word	0x00000000
        /*0c4c*/ 	.word	0x00000000
        /*0c50*/ 	.short	0x010a
        /*0c52*/ 	.byte	0xff
	.zero		1


	//   ....[182]....
        /*0c54*/ 	.word	0x00008de0
        /*0c58*/ 	.word	0x00000000
        /*0c5c*/ 	.word	0x00000000
        /*0c60*/ 	.short	0x010a
        /*0c62*/ 	.byte	0xff
	.zero		1


	//   ....[183]....
        /*0c64*/ 	.word	0x00008e40
        /*0c68*/ 	.word	0x00000000
        /*0c6c*/ 	.word	0x00000000
        /*0c70*/ 	.short	0x010a
        /*0c72*/ 	.byte	0xff
	.zero		1


	//   ....[184]....
        /*0c74*/ 	.word	0x00008ea0
        /*0c78*/ 	.word	0x00000000
        /*0c7c*/ 	.word	0x00000000
        /*0c80*/ 	.short	0x010a
        /*0c82*/ 	.byte	0xff
	.zero		1


	//   ....[185]....
        /*0c84*/ 	.word	0x00008f00
        /*0c88*/ 	.word	0x00000000
        /*0c8c*/ 	.word	0x00000000
        /*0c90*/ 	.short	0x010a
        /*0c92*/ 	.byte	0xff
	.zero		1


	//   ....[186]....
        /*0c94*/ 	.word	0x00008f60
        /*0c98*/ 	.word	0x00000000
        /*0c9c*/ 	.word	0x00000000
        /*0ca0*/ 	.short	0x010a
        /*0ca2*/ 	.byte	0xff
	.zero		1


	//   ....[187]....
        /*0ca4*/ 	.word	0x00008fc0
        /*0ca8*/ 	.word	0x00000000
        /*0cac*/ 	.word	0x00000000
        /*0cb0*/ 	.short	0x010a
        /*0cb2*/ 	.byte	0xff
	.zero		1


	//   ....[188]....
        /*0cb4*/ 	.word	0x00009020
        /*0cb8*/ 	.word	0x00000000
        /*0cbc*/ 	.word	0x00000000
        /*0cc0*/ 	.short	0x010a
        /*0cc2*/ 	.byte	0xff
	.zero		1


	//   ....[189]....
        /*0cc4*/ 	.word	0x00009080
        /*0cc8*/ 	.word	0x00000000
        /*0ccc*/ 	.word	0x00000000
        /*0cd0*/ 	.short	0x010a
        /*0cd2*/ 	.byte	0xff
	.zero		1


	//   ....[190]....
        /*0cd4*/ 	.word	0x000090e0
        /*0cd8*/ 	.word	0x00000000
        /*0cdc*/ 	.word	0x00000000
        /*0ce0*/ 	.short	0x010a
        /*0ce2*/ 	.byte	0xff
	.zero		1


	//   ....[191]....
        /*0ce4*/ 	.word	0x00009140
        /*0ce8*/ 	.word	0x00000000
        /*0cec*/ 	.word	0x00000000
        /*0cf0*/ 	.short	0x010a
        /*0cf2*/ 	.byte	0xff
	.zero		1


	//   ....[192]....
        /*0cf4*/ 	.word	0x000091a0
        /*0cf8*/ 	.word	0x00000000
        /*0cfc*/ 	.word	0x00000000
        /*0d00*/ 	.short	0x010a
        /*0d02*/ 	.byte	0xff
	.zero		1


	//   ....[193]....
        /*0d04*/ 	.word	0x00009200
        /*0d08*/ 	.word	0x00000000
        /*0d0c*/ 	.word	0x00000000
        /*0d10*/ 	.short	0x010a
        /*0d12*/ 	.byte	0xff
	.zero		1


	//   ....[194]....
        /*0d14*/ 	.word	0x00009260
        /*0d18*/ 	.word	0x00000000
        /*0d1c*/ 	.word	0x00000000
        /*0d20*/ 	.short	0x010a
        /*0d22*/ 	.byte	0xff
	.zero		1


	//   ....[195]....
        /*0d24*/ 	.word	0x000092c0
        /*0d28*/ 	.word	0x00000000
        /*0d2c*/ 	.word	0x00000000
        /*0d30*/ 	.short	0x010a
        /*0d32*/ 	.byte	0xff
	.zero		1


	//   ....[196]....
        /*0d34*/ 	.word	0x00009320
        /*0d38*/ 	.word	0x00000000
        /*0d3c*/ 	.word	0x00000000
        /*0d40*/ 	.short	0x010a
        /*0d42*/ 	.byte	0xff
	.zero		1


	//   ....[197]....
        /*0d44*/ 	.word	0x00009380
        /*0d48*/ 	.word	0x00000000
        /*0d4c*/ 	.word	0x00000000
        /*0d50*/ 	.short	0x010a
        /*0d52*/ 	.byte	0xff
	.zero		1


	//   ....[198]....
        /*0d54*/ 	.word	0x000093e0
        /*0d58*/ 	.word	0x00000000
        /*0d5c*/ 	.word	0x00000000
        /*0d60*/ 	.short	0x010a
        /*0d62*/ 	.byte	0xff
	.zero		1


	//   ....[199]....
        /*0d64*/ 	.word	0x00009440
        /*0d68*/ 	.word	0x00000000
        /*0d6c*/ 	.word	0x00000000
        /*0d70*/ 	.short	0x010a
        /*0d72*/ 	.byte	0xff
	.zero		1


	//   ....[200]....
        /*0d74*/ 	.word	0x000094a0
        /*0d78*/ 	.word	0x00000000
        /*0d7c*/ 	.word	0x00000000
        /*0d80*/ 	.short	0x010a
        /*0d82*/ 	.byte	0xff
	.zero		1


	//   ....[201]....
        /*0d84*/ 	.word	0x00009500
        /*0d88*/ 	.word	0x00000000
        /*0d8c*/ 	.word	0x00000000
        /*0d90*/ 	.short	0x010a
        /*0d92*/ 	.byte	0xff
	.zero		1


	//   ....[202]....
        /*0d94*/ 	.word	0x00009560
        /*0d98*/ 	.word	0x00000000
        /*0d9c*/ 	.word	0x00000000
        /*0da0*/ 	.short	0x010a
        /*0da2*/ 	.byte	0xff
	.zero		1


	//   ....[203]....
        /*0da4*/ 	.word	0x000095c0
        /*0da8*/ 	.word	0x00000000
        /*0dac*/ 	.word	0x00000000
        /*0db0*/ 	.short	0x010a
        /*0db2*/ 	.byte	0xff
	.zero		1


	//   ....[204]....
        /*0db4*/ 	.word	0x00009620
        /*0db8*/ 	.word	0x00000000
        /*0dbc*/ 	.word	0x00000000
        /*0dc0*/ 	.short	0x010a
        /*0dc2*/ 	.byte	0xff
	.zero		1


	//   ....[205]....
        /*0dc4*/ 	.word	0x00009680
        /*0dc8*/ 	.word	0x00000000
        /*0dcc*/ 	.word	0x00000000
        /*0dd0*/ 	.short	0x010a
        /*0dd2*/ 	.byte	0xff
	.zero		1


	//   ....[206]....
        /*0dd4*/ 	.word	0x000096e0
        /*0dd8*/ 	.word	0x00000000
        /*0ddc*/ 	.word	0x00000000
        /*0de0*/ 	.short	0x010a
        /*0de2*/ 	.byte	0xff
	.zero		1


	//   ....[207]....
        /*0de4*/ 	.word	0x00009740
        /*0de8*/ 	.word	0x00000000
        /*0dec*/ 	.word	0x00000000
        /*0df0*/ 	.short	0x010a
        /*0df2*/ 	.byte	0xff
	.zero		1


	//   ....[208]....
        /*0df4*/ 	.word	0x000097a0
        /*0df8*/ 	.word	0x00000000
        /*0dfc*/ 	.word	0x00000000
        /*0e00*/ 	.short	0x010a
        /*0e02*/ 	.byte	0xff
	.zero		1


	//   ....[209]....
        /*0e04*/ 	.word	0x00009800
        /*0e08*/ 	.word	0x00000000
        /*0e0c*/ 	.word	0x00000000
        /*0e10*/ 	.short	0x010a
        /*0e12*/ 	.byte	0xff
	.zero		1


	//   ....[210]....
        /*0e14*/ 	.word	0x00009860
        /*0e18*/ 	.word	0x00000000
        /*0e1c*/ 	.word	0x00000000
        /*0e20*/ 	.short	0x010a
        /*0e22*/ 	.byte	0xff
	.zero		1


	//   ....[211]....
        /*0e24*/ 	.word	0x000098c0
        /*0e28*/ 	.word	0x00000000
        /*0e2c*/ 	.word	0x00000000
        /*0e30*/ 	.short	0x010a
        /*0e32*/ 	.byte	0xff
	.zero		1


	//   ....[212]....
        /*0e34*/ 	.word	0x00009920
        /*0e38*/ 	.word	0x00000000
        /*0e3c*/ 	.word	0x00000000
        /*0e40*/ 	.short	0x010a
        /*0e42*/ 	.byte	0xff
	.zero		1


	//   ....[213]....
        /*0e44*/ 	.word	0x00009970
        /*0e48*/ 	.word	0x00000002
        /*0e4c*/ 	.word	0x000002b0
        /*0e50*/ 	.short	0x010a
        /*0e52*/ 	.byte	0xff
	.zero		1


	//   ....[214]....
        /*0e54*/ 	.word	0x000099d0
        /*0e58*/ 	.word	0x00000002
        /*0e5c*/ 	.word	0x00000260
        /*0e60*/ 	.short	0x010a
        /*0e62*/ 	.byte	0xff
	.zero		1


	//   ....[215]....
        /*0e64*/ 	.word	0x00009a20
        /*0e68*/ 	.word	0x00000002
        /*0e6c*/ 	.word	0x00000250
        /*0e70*/ 	.short	0x010a
        /*0e72*/ 	.byte	0xff
	.zero		1


	//   ....[216]....
        /*0e74*/ 	.word	0x00009a80
        /*0e78*/ 	.word	0x00000000
        /*0e7c*/ 	.word	0x00000260
        /*0e80*/ 	.short	0x010a
        /*0e82*/ 	.byte	0xff
	.zero		1


	//   ....[217]....
        /*0e84*/ 	.word	0x00009ad0
        /*0e88*/ 	.word	0x00000000
        /*0e8c*/ 	.word	0x00000250
        /*0e90*/ 	.short	0x010a
        /*0e92*/ 	.byte	0xff
	.zero		1


	//   ....[218]....
        /*0e94*/ 	.word	0x00009b30
        /*0e98*/ 	.word	0x00000003
        /*0e9c*/ 	.word	0x00000290
        /*0ea0*/ 	.short	0x010a
        /*0ea2*/ 	.byte	0xff
	.zero		1


	//   ....[219]....
        /*0ea4*/ 	.word	0x00009b90
        /*0ea8*/ 	.word	0x00000000
        /*0eac*/ 	.word	0x00000000
        /*0eb0*/ 	.short	0x010a
        /*0eb2*/ 	.byte	0xff
	.zero		1


	//   ....[220]....
        /*0eb4*/ 	.word	0x00009bf0
        /*0eb8*/ 	.word	0x00000000
        /*0ebc*/ 	.word	0x00000000
        /*0ec0*/ 	.short	0x010a
        /*0ec2*/ 	.byte	0xff
	.zero		1


	//   ....[221]....
        /*0ec4*/ 	.word	0x00009c50
        /*0ec8*/ 	.word	0x00000000
        /*0ecc*/ 	.word	0x00000000
        /*0ed0*/ 	.short	0x010a
        /*0ed2*/ 	.byte	0xff
	.zero		1


	//   ....[222]....
        /*0ed4*/ 	.word	0x00009cb0
        /*0ed8*/ 	.word	0x00000000
        /*0edc*/ 	.word	0x00000000
        /*0ee0*/ 	.short	0x010a
        /*0ee2*/ 	.byte	0xff
	.zero		1


	//   ....[223]....
        /*0ee4*/ 	.word	0x00009d10
        /*0ee8*/ 	.word	0x00000000
        /*0eec*/ 	.word	0x00000000
        /*0ef0*/ 	.short	0x010a
        /*0ef2*/ 	.byte	0xff
	.zero		1


	//   ....[224]....
        /*0ef4*/ 	.word	0x00009d60
        /*0ef8*/ 	.word	0x0000000c
        /*0efc*/ 	.word	0x00000250
        /*0f00*/ 	.short	0x010a
        /*0f02*/ 	.byte	0xff
	.zero		1


	//   ....[225]....
        /*0f04*/ 	.word	0x00009dc0
        /*0f08*/ 	.word	0x00000000
        /*0f0c*/ 	.word	0x00000248
        /*0f10*/ 	.short	0x010a
        /*0f12*/ 	.byte	0xff
	.zero		1


	//   ....[226]....
        /*0f14*/ 	.word	0x00009e20
        /*0f18*/ 	.word	0x00000000
        /*0f1c*/ 	.word	0x00000230
        /*0f20*/ 	.short	0x010a
        /*0f22*/ 	.byte	0xff
	.zero		1


	//   ....[227]....
        /*0f24*/ 	.word	0x00009e80
        /*0f28*/ 	.word	0x00000000
        /*0f2c*/ 	.word	0x00000238
        /*0f30*/ 	.short	0x010a
        /*0f32*/ 	.byte	0xff
	.zero		1


	//   ....[228]....
        /*0f34*/ 	.word	0x00009ee0
        /*0f38*/ 	.word	0x00000000
        /*0f3c*/ 	.word	0x00000230
        /*0f40*/ 	.short	0x010a
        /*0f42*/ 	.byte	0xff
	.zero		1


	//   ....[229]....
        /*0f44*/ 	.word	0x00009f30
        /*0f48*/ 	.word	0x00000003
        /*0f4c*/ 	.word	0x00000250
        /*0f50*/ 	.short	0x010a
        /*0f52*/ 	.byte	0xff
	.zero		1


	//   ....[230]....
        /*0f54*/ 	.word	0x00009f80
        /*0f58*/ 	.word	0x00000002
        /*0f5c*/ 	.word	0x00000220
        /*0f60*/ 	.short	0x010a
        /*0f62*/ 	.byte	0xff
	.zero		1


	//   ....[231]....
        /*0f64*/ 	.word	0x00009fd0
        /*0f68*/ 	.word	0x00000064
        /*0f6c*/ 	.word	0x00000270
        /*0f70*/ 	.short	0x010a
        /*0f72*/ 	.byte	0xff
	.zero		1


	//   ....[232]....
        /*0f74*/ 	.word	0x0000a020
        /*0f78*/ 	.word	0x0000006d
        /*0f7c*/ 	.word	0x00000220
        /*0f80*/ 	.short	0x010a
        /*0f82*/ 	.byte	0xff
	.zero		1


	//----- nvinfo : EIATTR_NUM_MBARRIERS
	.align		4
.L_47:
        /*0f84*/ 	.byte	0x03, 0x38
        /*0f86*/ 	.short	0x005a


	//----- nvinfo : EIATTR_EXIT_INSTR_OFFSETS
	.align		4
        /*0f88*/ 	.byte	0x04, 0x1c
        /*0f8a*/ 	.short	(.L_49 - .L_48)


	//   ....[0]....
.L_48:
        /*0f8c*/ 	.word	0x00003d80


	//   ....[1]....
        /*0f90*/ 	.word	0x00004290


	//   ....[2]....
        /*0f94*/ 	.word	0x000042f0


	//   ....[3]....
        /*0f98*/ 	.word	0x00005120


	//   ....[4]....
        /*0f9c*/ 	.word	0x00005f30


	//   ....[5]....
        /*0fa0*/ 	.word	0x00005f70


	//   ....[6]....
        /*0fa4*/ 	.word	0x00008ba0


	//----- nvinfo : EIATTR_MAX_THREADS
	.align		4
.L_49:
        /*0fa8*/ 	.byte	0x04, 0x05
        /*0faa*/ 	.short	(.L_51 - .L_50)
.L_50:
        /*0fac*/ 	.word	0x00000100
        /*0fb0*/ 	.word	0x00000001
        /*0fb4*/ 	.word	0x00000001


	//----- nvinfo : EIATTR_CRS_STACK_SIZE
	.align		4
.L_51:
        /*0fb8*/ 	.byte	0x04, 0x1e
        /*0fba*/ 	.short	(.L_53 - .L_52)
.L_52:
        /*0fbc*/ 	.word	0x00000000


	//----- nvinfo : EIATTR_CBANK_PARAM_SIZE
	.align		4
.L_53:
        /*0fc0*/ 	.byte	0x03, 0x19
        /*0fc2*/ 	.short	0x0800


	//----- nvinfo : EIATTR_PARAM_CBANK
	.align		4
        /*0fc4*/ 	.byte	0x04, 0x0a
        /*0fc6*/ 	.short	(.L_55 - .L_54)
	.align		4
.L_54:
        /*0fc8*/ 	.word	index@(.nv.constant0._ZN7cutlass13device_kernelINS_4gemm6kernel13GemmUniversalIN4cute5tupleIJiiiiEEENS1_10collective13CollectiveMmaINS1_35MainloopSm100TmaUmmaWarpSpecializedILi34ELi2ELi4ENS5_IJNS4_1CILi1EEENSA_ILi2EEESB_EEEEENS5_IJNSA_ILi64EEENSA_ILi128EEENSA_ILi32EEEEEENS_12float_e4m3_tENS5_IJlSB_lEEESJ_SK_NS4_8TiledMMAINS4_8MMA_AtomIJNS4_10MMA_TraitsINS4_19SM100_MMA_F8F6F4_SSEJSJ_SJ_fSF_SG_NS4_17integral_constantINS4_4UMMA5MajorELSR_0EEESS_NSP_INSQ_7ScaleInELST_0EEESU_EEEEEENS4_6LayoutINS5_IJSB_SB_SB_EEENS5_IJNSA_ILi0EEESZ_SZ_EEEEENS5_IJNS4_10UnderscoreES12_S12_EEEEENS4_23SM90_TMA_LOAD_MULTICASTENS4_14ComposedLayoutINS4_7SwizzleILi1ELi4ELi3EEENS4_18smem_ptr_flag_bitsILi8EEENSX_INS5_IJNSA_ILi8EEESH_EEENS5_IJSH_SB_EEEEEEEvNS4_8identityENS4_13SM90_TMA_LOADES1F_vS1G_EENS_8epilogue10collective18CollectiveEpilogueINS1J_23Sm100TmaWarpSpecializedILi2ELi2ELi32ELb0ELb0EEEJSI_NS5_IJNSX_ISF_SB_EES1O_EEESJ_SK_SJ_SK_NS1J_6fusion15FusionCallbacksIS1N_NS1Q_17LinearCombinationISJ_fSJ_fLNS_15FloatRoundStyleE2EEESI_S1P_JEEENS4_5SM1004TMEM4LOAD26SM100_TMEM_LOAD_16dp32b32xES1H_NS16_INS17_ILi2ELi4ELi3EEES1A_NSX_INS5_IJS1B_SF_EEENS5_IJSF_SB_EEEEEEENS4_39AutoVectorizingCopyWithAssumedAlignmentILi128EEENS4_14SM90_TMA_STOREES24_S26_S26_EEEvvEEEEvNT_6ParamsE)
        /*0fcc*/ 	.short	0x0380
        /*0fce*/ 	.short	0x0800


	//----- nvinfo : EIATTR_SW_WAR
	.align		4
.L_55:
        /*0fd0*/ 	.byte	0x04, 0x36
        /*0fd2*/ 	.short	(.L_57 - .L_56)
.L_56:
        /*0fd4*/ 	.word	0x00000008
.L_57:


//--------------------- .nv.callgraph             --------------------------
	.section	.nv.callgraph,"",@"SHT_CUDA_CALLGRAPH"
	.align	4
	.sectionentsize	8
	.align		4
        /*0000*/ 	.word	0x00000000
	.align		4
        /*0004*/ 	.word	0xffffffff
	.align		4
        /*0008*/ 	.word	index@(_ZN7cutlass13device_kernelINS_4gemm6kernel13GemmUniversalIN4cute5tupleIJiiiiEEENS1_10collective13CollectiveMmaINS1_35MainloopSm100TmaUmmaWarpSpecializedILi34ELi2ELi4ENS5_IJNS4_1CILi1EEENSA_ILi2EEESB_EEEEENS5_IJNSA_ILi64EEENSA_ILi128EEENSA_ILi32EEEEEENS_12float_e4m3_tENS5_IJlSB_lEEESJ_SK_NS4_8TiledMMAINS4_8MMA_AtomIJNS4_10MMA_TraitsINS4_19SM100_MMA_F8F6F4_SSEJSJ_SJ_fSF_SG_NS4_17integral_constantINS4_4UMMA5MajorELSR_0EEESS_NSP_INSQ_7ScaleInELST_0EEESU_EEEEEENS4_6LayoutINS5_IJSB_SB_SB_EEENS5_IJNSA_ILi0EEESZ_SZ_EEEEENS5_IJNS4_10UnderscoreES12_S12_EEEEENS4_23SM90_TMA_LOAD_MULTICASTENS4_14ComposedLayoutINS4_7SwizzleILi1ELi4ELi3EEENS4_18smem_ptr_flag_bitsILi8EEENSX_INS5_IJNSA_ILi8EEESH_EEENS5_IJSH_SB_EEEEEEEvNS4_8identityENS4_13SM90_TMA_LOADES1F_vS1G_EENS_8epilogue10collective18CollectiveEpilogueINS1J_23Sm100TmaWarpSpecializedILi2ELi2ELi32ELb0ELb0EEEJSI_NS5_IJNSX_ISF_SB_EES1O_EEESJ_SK_SJ_SK_NS1J_6fusion15FusionCallbacksIS1N_NS1Q_17LinearCombinationISJ_fSJ_fLNS_15FloatRoundStyleE2EEESI_S1P_JEEENS4_5SM1004TMEM4LOAD26SM100_TMEM_LOAD_16dp32b32xES1H_NS16_INS17_ILi2ELi4ELi3EEES1A_NSX_INS5_IJS1B_SF_EEENS5_IJSF_SB_EEEEEEENS4_39AutoVectorizingCopyWithAssumedAlignmentILi128EEENS4_14SM90_TMA_STOREES24_S26_S26_EEEvvEEEEvNT_6ParamsE)
	.align		4
        /*000c*/ 	.word	index@(__assertfail)
	.align		4
        /*0010*/ 	.word	0x00000000
	.align		4
        /*0014*/ 	.word	0xfffffffe
	.align		4
        /*0018*/ 	.word	0x00000000
	.align		4
        /*001c*/ 	.word	0xfffffffd
	.align		4
        /*0020*/ 	.word	0x00000000
	.align		4
        /*0024*/ 	.word	0xfffffffc


//--------------------- .nv.constant4             --------------------------
	.section	.nv.constant4,"a",@progbits
	.align	8
	.align		8
.nv.constant4:
        /*0000*/ 	.dword	__assertfail
	.align		8
        /*0008*/ 	.dword	__unnamed_1
	.align		8
        /*0010*/ 	.dword	__unnamed_2
	.align		8
        /*0018*/ 	.dword	_ZN40_INTERNAL_1b2add6d_4_k_cu_bc9e56e3_327454cuda3std3__45__cpo5beginE
	.align		8
        /*0020*/ 	.dword	_ZN40_INTERNAL_1b2add6d_4_k_cu_bc9e56e3_327454cuda3std3__45__cpo3endE
	.align		8
        /*0028*/ 	.dword	_ZN40_INTERNAL_1b2add6d_4_k_cu_bc9e56e3_327454cuda3std3__45__cpo6cbeginE
	.align		8
        /*0030*/ 	.dword	_ZN40_INTERNAL_1b2add6d_4_k_cu_bc9e56e3_327454cuda3std3__45__cpo4cendE
	.align		8
        /*0038*/ 	.dword	_ZN40_INTERNAL_1b2add6d_4_k_cu_bc9e56e3_327454cuda3std3__442_GLOBAL__N__1b2add6d_4_k_cu_bc9e56e3_327456ignoreE
	.align		8
        /*0040*/ 	.dword	_ZN40_INTERNAL_1b2add6d_4_k_cu_bc9e56e3_327454cuda3std3__419piecewise_constructE
	.align		8
        /*0048*/ 	.dword	_ZN40_INTERNAL_1b2add6d_4_k_cu_bc9e56e3_327454cuda3std3__48in_placeE
	.align		8
        /*0050*/ 	.dword	_ZN40_INTERNAL_1b2add6d_4_k_cu_bc9e56e3_327454cuda3std6ranges3__45__cpo4swapE
	.align		8
        /*0058*/ 	.dword	_ZN40_INTERNAL_1b2add6d_4_k_cu_bc9e56e3_327454cuda3std6ranges3__45__cpo9iter_moveE
	.align		8
        /*0060*/ 	.dword	_ZN40_INTERNAL_1b2add6d_4_k_cu_bc9e56e3_327454cute7productE
	.align		8
        /*0068*/ 	.dword	_ZN40_INTERNAL_1b2add6d_4_k_cu_bc9e56e3_327454cute1_E
	.align		8
        /*0070*/ 	.dword	$str$25
	.align		8
        /*0078*/ 	.dword	$str$26
	.align		8
        /*0080*/ 	.dword	$str$27
	.align		8
        /*0088*/ 	.dword	$str$28


//--------------------- .text._ZN7cutlass13device_kernelINS_4gemm6kernel13GemmUniversalIN4cute5tupleIJiiiiEEENS1_10collective13CollectiveMmaINS1_35MainloopSm100TmaUmmaWarpSpecializedILi34ELi2ELi4ENS5_IJNS4_1CILi1EEENSA_ILi2EEESB_EEEEENS5_IJNSA_ILi64EEENSA_ILi128EEENSA_ILi32EEEEEENS_12float_e4m3_tENS5_IJlSB_lEEESJ_SK_NS4_8TiledMMAINS4_8MMA_AtomIJNS4_10MMA_TraitsINS4_19SM100_MMA_F8F6F4_SSEJSJ_SJ_fSF_SG_NS4_17integral_constantINS4_4UMMA5MajorELSR_0EEESS_NSP_INSQ_7ScaleInELST_0EEESU_EEEEEENS4_6LayoutINS5_IJSB_SB_SB_EEENS5_IJNSA_ILi0EEESZ_SZ_EEEEENS5_IJNS4_10UnderscoreES12_S12_EEEEENS4_23SM90_TMA_LOAD_MULTICASTENS4_14ComposedLayoutINS4_7SwizzleILi1ELi4ELi3EEENS4_18smem_ptr_flag_bitsILi8EEENSX_INS5_IJNSA_ILi8EEESH_EEENS5_IJSH_SB_EEEEEEEvNS4_8identityENS4_13SM90_TMA_LOADES1F_vS1G_EENS_8epilogue10collective18CollectiveEpilogueINS1J_23Sm100TmaWarpSpecializedILi2ELi2ELi32ELb0ELb0EEEJSI_NS5_IJNSX_ISF_SB_EES1O_EEESJ_SK_SJ_SK_NS1J_6fusion15FusionCallbacksIS1N_NS1Q_17LinearCombinationISJ_fSJ_fLNS_15FloatRoundStyleE2EEESI_S1P_JEEENS4_5SM1004TMEM4LOAD26SM100_TMEM_LOAD_16dp32b32xES1H_NS16_INS17_ILi2ELi4ELi3EEES1A_NSX_INS5_IJS1B_SF_EEENS5_IJSF_SB_EEEEEEENS4_39AutoVectorizingCopyWithAssumedAlignmentILi128EEENS4_14SM90_TMA_STOREES24_S26_S26_EEEvvEEEEvNT_6ParamsE --------------------------
	.section	.text._ZN7cutlass13device_kernelINS_4gemm6kernel13GemmUniversalIN4cute5tupleIJiiiiEEENS1_10collective13CollectiveMmaINS1_35MainloopSm100TmaUmmaWarpSpecializedILi34ELi2ELi4ENS5_IJNS4_1CILi1EEENSA_ILi2EEESB_EEEEENS5_IJNSA_ILi64EEENSA_ILi128EEENSA_ILi32EEEEEENS_12float_e4m3_tENS5_IJlSB_lEEESJ_SK_NS4_8TiledMMAINS4_8MMA_AtomIJNS4_10MMA_TraitsINS4_19SM100_MMA_F8F6F4_SSEJSJ_SJ_fSF_SG_NS4_17integral_constantINS4_4UMMA5MajorELSR_0EEESS_NSP_INSQ_7ScaleInELST_0EEESU_EEEEEENS4_6LayoutINS5_IJSB_SB_SB_EEENS5_IJNSA_ILi0EEESZ_SZ_EEEEENS5_IJNS4_10UnderscoreES12_S12_EEEEENS4_23SM90_TMA_LOAD_MULTICASTENS4_14ComposedLayoutINS4_7SwizzleILi1ELi4ELi3EEENS4_18smem_ptr_flag_bitsILi8EEENSX_INS5_IJNSA_ILi8EEESH_EEENS5_IJSH_SB_EEEEEEEvNS4_8identityENS4_13SM90_TMA_LOADES1F_vS1G_EENS_8epilogue10collective18CollectiveEpilogueINS1J_23Sm100TmaWarpSpecializedILi2ELi2ELi32ELb0ELb0EEEJSI_NS5_IJNSX_ISF_SB_EES1O_EEESJ_SK_SJ_SK_NS1J_6fusion15FusionCallbacksIS1N_NS1Q_17LinearCombinationISJ_fSJ_fLNS_15FloatRoundStyleE2EEESI_S1P_JEEENS4_5SM1004TMEM4LOAD26SM100_TMEM_LOAD_16dp32b32xES1H_NS16_INS17_ILi2ELi4ELi3EEES1A_NSX_INS5_IJS1B_SF_EEENS5_IJSF_SB_EEEEEEENS4_39AutoVectorizingCopyWithAssumedAlignmentILi128EEENS4_14SM90_TMA_STOREES24_S26_S26_EEEvvEEEEvNT_6ParamsE,"ax",@progbits
	.align	128
.text._ZN7cutlass13device_kernelINS_4gemm6kernel13GemmUniversalIN4cute5tupleIJiiiiEEENS1_10collective13CollectiveMmaINS1_35MainloopSm100TmaUmmaWarpSpecializedILi34ELi2ELi4ENS5_IJNS4_1CILi1EEENSA_ILi2EEESB_EEEEENS5_IJNSA_ILi64EEENSA_ILi128EEENSA_ILi32EEEEEENS_12float_e4m3_tENS5_IJlSB_lEEESJ_SK_NS4_8TiledMMAINS4_8MMA_AtomIJNS4_10MMA_TraitsINS4_19SM100_MMA_F8F6F4_SSEJSJ_SJ_fSF_SG_NS4_17integral_constantINS4_4UMMA5MajorELSR_0EEESS_NSP_INSQ_7ScaleInELST_0EEESU_EEEEEENS4_6LayoutINS5_IJSB_SB_SB_EEENS5_IJNSA_ILi0EEESZ_SZ_EEEEENS5_IJNS4_10UnderscoreES12_S12_EEEEENS4_23SM90_TMA_LOAD_MULTICASTENS4_14ComposedLayoutINS4_7SwizzleILi1ELi4ELi3EEENS4_18smem_ptr_flag_bitsILi8EEENSX_INS5_IJNSA_ILi8EEESH_EEENS5_IJSH_SB_EEEEEEEvNS4_8identityENS4_13SM90_TMA_LOADES1F_vS1G_EENS_8epilogue10collective18CollectiveEpilogueINS1J_23Sm100TmaWarpSpecializedILi2ELi2ELi32ELb0ELb0EEEJSI_NS5_IJNSX_ISF_SB_EES1O_EEESJ_SK_SJ_SK_NS1J_6fusion15FusionCallbacksIS1N_NS1Q_17LinearCombinationISJ_fSJ_fLNS_15FloatRoundStyleE2EEESI_S1P_JEEENS4_5SM1004TMEM4LOAD26SM100_TMEM_LOAD_16dp32b32xES1H_NS16_INS17_ILi2ELi4ELi3EEES1A_NSX_INS5_IJS1B_SF_EEENS5_IJSF_SB_EEEEEEENS4_39AutoVectorizingCopyWithAssumedAlignmentILi128EEENS4_14SM90_TMA_STOREES24_S26_S26_EEEvvEEEEvNT_6ParamsE:
        .type           _ZN7cutlass13device_kernelINS_4gemm6kernel13GemmUniversalIN4cute5tupleIJiiiiEEENS1_10collective13CollectiveMmaINS1_35MainloopSm100TmaUmmaWarpSpecializedILi34ELi2ELi4ENS5_IJNS4_1CILi1EEENSA_ILi2EEESB_EEEEENS5_IJNSA_ILi64EEENSA_ILi128EEENSA_ILi32EEEEEENS_12float_e4m3_tENS5_IJlSB_lEEESJ_SK_NS4_8TiledMMAINS4_8MMA_AtomIJNS4_10MMA_TraitsINS4_19SM100_MMA_F8F6F4_SSEJSJ_SJ_fSF_SG_NS4_17integral_constantINS4_4UMMA5MajorELSR_0EEESS_NSP_INSQ_7ScaleInELST_0EEESU_EEEEEENS4_6LayoutINS5_IJSB_SB_SB_EEENS5_IJNSA_ILi0EEESZ_SZ_EEEEENS5_IJNS4_10UnderscoreES12_S12_EEEEENS4_23SM90_TMA_LOAD_MULTICASTENS4_14ComposedLayoutINS4_7SwizzleILi1ELi4ELi3EEENS4_18smem_ptr_flag_bitsILi8EEENSX_INS5_IJNSA_ILi8EEESH_EEENS5_IJSH_SB_EEEEEEEvNS4_8identityENS4_13SM90_TMA_LOADES1F_vS1G_EENS_8epilogue10collective18CollectiveEpilogueINS1J_23Sm100TmaWarpSpecializedILi2ELi2ELi32ELb0ELb0EEEJSI_NS5_IJNSX_ISF_SB_EES1O_EEESJ_SK_SJ_SK_NS1J_6fusion15FusionCallbacksIS1N_NS1Q_17LinearCombinationISJ_fSJ_fLNS_15FloatRoundStyleE2EEESI_S1P_JEEENS4_5SM1004TMEM4LOAD26SM100_TMEM_LOAD_16dp32b32xES1H_NS16_INS17_ILi2ELi4ELi3EEES1A_NSX_INS5_IJS1B_SF_EEENS5_IJSF_SB_EEEEEEENS4_39AutoVectorizingCopyWithAssumedAlignmentILi128EEENS4_14SM90_TMA_STOREES24_S26_S26_EEEvvEEEEvNT_6ParamsE,@function
        .size           _ZN7cutlass13device_kernelINS_4gemm6kernel13GemmUniversalIN4cute5tupleIJiiiiEEENS1_10collective13CollectiveMmaINS1_35MainloopSm100TmaUmmaWarpSpecializedILi34ELi2ELi4ENS5_IJNS4_1CILi1EEENSA_ILi2EEESB_EEEEENS5_IJNSA_ILi64EEENSA_ILi128EEENSA_ILi32EEEEEENS_12float_e4m3_tENS5_IJlSB_lEEESJ_SK_NS4_8TiledMMAINS4_8MMA_AtomIJNS4_10MMA_TraitsINS4_19SM100_MMA_F8F6F4_SSEJSJ_SJ_fSF_SG_NS4_17integral_constantINS4_4UMMA5MajorELSR_0EEESS_NSP_INSQ_7ScaleInELST_0EEESU_EEEEEENS4_6LayoutINS5_IJSB_SB_SB_EEENS5_IJNSA_ILi0EEESZ_SZ_EEEEENS5_IJNS4_10UnderscoreES12_S12_EEEEENS4_23SM90_TMA_LOAD_MULTICASTENS4_14ComposedLayoutINS4_7SwizzleILi1ELi4ELi3EEENS4_18smem_ptr_flag_bitsILi8EEENSX_INS5_IJNSA_ILi8EEESH_EEENS5_IJSH_SB_EEEEEEEvNS4_8identityENS4_13SM90_TMA_LOADES1F_vS1G_EENS_8epilogue10collective18CollectiveEpilogueINS1J_23Sm100TmaWarpSpecializedILi2ELi2ELi32ELb0ELb0EEEJSI_NS5_IJNSX_ISF_SB_EES1O_EEESJ_SK_SJ_SK_NS1J_6fusion15FusionCallbacksIS1N_NS1Q_17LinearCombinationISJ_fSJ_fLNS_15FloatRoundStyleE2EEESI_S1P_JEEENS4_5SM1004TMEM4LOAD26SM100_TMEM_LOAD_16dp32b32xES1H_NS16_INS17_ILi2ELi4ELi3EEES1A_NSX_INS5_IJS1B_SF_EEENS5_IJSF_SB_EEEEEEENS4_39AutoVectorizingCopyWithAssumedAlignmentILi128EEENS4_14SM90_TMA_STOREES24_S26_S26_EEEvvEEEEvNT_6ParamsE,(.L_x_240 - _ZN7cutlass13device_kernelINS_4gemm6kernel13GemmUniversalIN4cute5tupleIJiiiiEEENS1_10collective13CollectiveMmaINS1_35MainloopSm100TmaUmmaWarpSpecializedILi34ELi2ELi4ENS5_IJNS4_1CILi1EEENSA_ILi2EEESB_EEEEENS5_IJNSA_ILi64EEENSA_ILi128EEENSA_ILi32EEEEEENS_12float_e4m3_tENS5_IJlSB_lEEESJ_SK_NS4_8TiledMMAINS4_8MMA_AtomIJNS4_10MMA_TraitsINS4_19SM100_MMA_F8F6F4_SSEJSJ_SJ_fSF_SG_NS4_17integral_constantINS4_4UMMA5MajorELSR_0EEESS_NSP_INSQ_7ScaleInELST_0EEESU_EEEEEENS4_6LayoutINS5_IJSB_SB_SB_EEENS5_IJNSA_ILi0EEESZ_SZ_EEEEENS5_IJNS4_10UnderscoreES12_S12_EEEEENS4_23SM90_TMA_LOAD_MULTICASTENS4_14ComposedLayoutINS4_7SwizzleILi1ELi4ELi3EEENS4_18smem_ptr_flag_bitsILi8EEENSX_INS5_IJNSA_ILi8EEESH_EEENS5_IJSH_SB_EEEEEEEvNS4_8identityENS4_13SM90_TMA_LOADES1F_vS1G_EENS_8epilogue10collective18CollectiveEpilogueINS1J_23Sm100TmaWarpSpecializedILi2ELi2ELi32ELb0ELb0EEEJSI_NS5_IJNSX_ISF_SB_EES1O_EEESJ_SK_SJ_SK_NS1J_6fusion15FusionCallbacksIS1N_NS1Q_17LinearCombinationISJ_fSJ_fLNS_15FloatRoundStyleE2EEESI_S1P_JEEENS4_5SM1004TMEM4LOAD26SM100_TMEM_LOAD_16dp32b32xES1H_NS16_INS17_ILi2ELi4ELi3EEES1A_NSX_INS5_IJS1B_SF_EEENS5_IJSF_SB_EEEEEEENS4_39AutoVectorizingCopyWithAssumedAlignmentILi128EEENS4_14SM90_TMA_STOREES24_S26_S26_EEEvvEEEEvNT_6ParamsE)
        .other          _ZN7cutlass13device_kernelINS_4gemm6kernel13GemmUniversalIN4cute5tupleIJiiiiEEENS1_10collective13CollectiveMmaINS1_35MainloopSm100TmaUmmaWarpSpecializedILi34ELi2ELi4ENS5_IJNS4_1CILi1EEENSA_ILi2EEESB_EEEEENS5_IJNSA_ILi64EEENSA_ILi128EEENSA_ILi32EEEEEENS_12float_e4m3_tENS5_IJlSB_lEEESJ_SK_NS4_8TiledMMAINS4_8MMA_AtomIJNS4_10MMA_TraitsINS4_19SM100_MMA_F8F6F4_SSEJSJ_SJ_fSF_SG_NS4_17integral_constantINS4_4UMMA5MajorELSR_0EEESS_NSP_INSQ_7ScaleInELST_0EEESU_EEEEEENS4_6LayoutINS5_IJSB_SB_SB_EEENS5_IJNSA_ILi0EEESZ_SZ_EEEEENS5_IJNS4_10UnderscoreES12_S12_EEEEENS4_23SM90_TMA_LOAD_MULTICASTENS4_14ComposedLayoutINS4_7SwizzleILi1ELi4ELi3EEENS4_18smem_ptr_flag_bitsILi8EEENSX_INS5_IJNSA_ILi8EEESH_EEENS5_IJSH_SB_EEEEEEEvNS4_8identityENS4_13SM90_TMA_LOADES1F_vS1G_EENS_8epilogue10collective18CollectiveEpilogueINS1J_23Sm100TmaWarpSpecializedILi2ELi2ELi32ELb0ELb0EEEJSI_NS5_IJNSX_ISF_SB_EES1O_EEESJ_SK_SJ_SK_NS1J_6fusion15FusionCallbacksIS1N_NS1Q_17LinearCombinationISJ_fSJ_fLNS_15FloatRoundStyleE2EEESI_S1P_JEEENS4_5SM1004TMEM4LOAD26SM100_TMEM_LOAD_16dp32b32xES1H_NS16_INS17_ILi2ELi4ELi3EEES1A_NSX_INS5_IJS1B_SF_EEENS5_IJSF_SB_EEEEEEENS4_39AutoVectorizingCopyWithAssumedAlignmentILi128EEENS4_14SM90_TMA_STOREES24_S26_S26_EEEvvEEEEvNT_6ParamsE,@"STO_CUDA_ENTRY STV_DEFAULT"
_ZN7cutlass13device_kernelINS_4gemm6kernel13GemmUniversalIN4cute5tupleIJiiiiEEENS1_10collective13CollectiveMmaINS1_35MainloopSm100TmaUmmaWarpSpecializedILi34ELi2ELi4ENS5_IJNS4_1CILi1EEENSA_ILi2EEESB_EEEEENS5_IJNSA_ILi64EEENSA_ILi128EEENSA_ILi32EEEEEENS_12float_e4m3_tENS5_IJlSB_lEEESJ_SK_NS4_8TiledMMAINS4_8MMA_AtomIJNS4_10MMA_TraitsINS4_19SM100_MMA_F8F6F4_SSEJSJ_SJ_fSF_SG_NS4_17integral_constantINS4_4UMMA5MajorELSR_0EEESS_NSP_INSQ_7ScaleInELST_0EEESU_EEEEEENS4_6LayoutINS5_IJSB_SB_SB_EEENS5_IJNSA_ILi0EEESZ_SZ_EEEEENS5_IJNS4_10UnderscoreES12_S12_EEEEENS4_23SM90_TMA_LOAD_MULTICASTENS4_14ComposedLayoutINS4_7SwizzleILi1ELi4ELi3EEENS4_18smem_ptr_flag_bitsILi8EEENSX_INS5_IJNSA_ILi8EEESH_EEENS5_IJSH_SB_EEEEEEEvNS4_8identityENS4_13SM90_TMA_LOADES1F_vS1G_EENS_8epilogue10collective18CollectiveEpilogueINS1J_23Sm100TmaWarpSpecializedILi2ELi2ELi32ELb0ELb0EEEJSI_NS5_IJNSX_ISF_SB_EES1O_EEESJ_SK_SJ_SK_NS1J_6fusion15FusionCallbacksIS1N_NS1Q_17LinearCombinationISJ_fSJ_fLNS_15FloatRoundStyleE2EEESI_S1P_JEEENS4_5SM1004TMEM4LOAD26SM100_TMEM_LOAD_16dp32b32xES1H_NS16_INS17_ILi2ELi4ELi3EEES1A_NSX_INS5_IJS1B_SF_EEENS5_IJSF_SB_EEEEEEENS4_39AutoVectorizingCopyWithAssumedAlignmentILi128EEENS4_14SM90_TMA_STOREES24_S26_S26_EEEvvEEEEvNT_6ParamsE:
[----:B------:R-:W1:Y:S01]  /*0000*/  LDC R1, c[0x0][0x37c] ;  /* 0x0000df00ff017b82 */ /* 0x000e620000000800 */
[----:B------:R-:W2:Y:S01]  /*0010*/  S2R R93, SR_TID.X ;  /* 0x00000000005d7919 */ /* 0x000ea20000002100 */
[----:B------:R-:W3:Y:S01]  /*0020*/  LDCU.64 UR8, c[0x0][0x890] ;  /* 0x00011200ff0877ac */ /* 0x000ee20008000a00 */
[----:B------:R-:W-:Y:S02]  /*0030*/  PRMT R84, RZ, 0x7610, R84 ;  /* 0x00007610ff547816 */ /* 0x000fe40000000054 */
[----:B------:R-:W-:Y:S01]  /*0040*/  ELECT P3, URZ, PT ;  /* 0x0000000000ff782f */ /* 0x000fe20003860000 */
[----:B---3--:R-:W-:-:S04]  /*0050*/  UISETP.NE.U32.AND UP0, UPT, UR8, URZ, UPT ;  /* 0x000000ff0800728c */ /* 0x008fc8000bf05070 */
[----:B------:R-:W-:Y:S01]  /*0060*/  UISETP.NE.AND.EX UP0, UPT, UR9, URZ, UPT, UP0 ;  /* 0x000000ff0900728c */ /* 0x000fe2000bf05300 */
[----:B--2---:R-:W-:-:S05]  /*0070*/  SHF.R.U32.HI R85, RZ, 0x5, R93 ;  /* 0x00000005ff557819 */ /* 0x004fca000001165d */
[----:B------:R-:W2:Y:S02]  /*0080*/  SHFL.IDX PT, R0, R85, RZ, 0x1f ;  /* 0x00001fff55007589 */ /* 0x000ea400000e0000 */
[----:B--2---:R-:W-:Y:S01]  /*0090*/  R2UR UR17, R0 ;  /* 0x00000000001172ca */ /* 0x004fe200000e0000 */
[----:B-1----:R-:W-:-:S14]  /*00a0*/  BRA.U UP0, `(.L_x_0) ;  /* 0x0000000100307547 */ /* 0x002fdc000b800000 */
[----:B------:R-:W1:Y:S02]  /*00b0*/  LDCU.64 UR4, c[0x0][0x888] ;  /* 0x00011100ff0477ac */ /* 0x000e640008000a00 */
[----:B-1----:R-:W-:-:S04]  /*00c0*/  UISETP.NE.U32.AND UP0, UPT, UR4, URZ, UPT ;  /* 0x000000ff0400728c */ /* 0x002fc8000bf05070 */
[----:B------:R-:W-:-:S09]  /*00d0*/  UISETP.NE.AND.EX UP0, UPT, UR5, URZ, UPT, UP0 ;  /* 0x000000ff0500728c */ /* 0x000fd2000bf05300 */
[----:B------:R-:W-:Y:S05]  /*00e0*/  BRA.U !UP0, `(.L_x_1) ;  /* 0x0000000108147547 */ /* 0x000fea000b800000 */
[----:B------:R-:W1:Y:S01]  /*00f0*/  LDC.64 R2, c[0x0][0x888] ;  /* 0x00022200ff027b82 */ /* 0x000e620000000a00 */
[----:B------:R-:W1:Y:S02]  /*0100*/  LDCU.64 UR4, c[0x0][0x358] ;  /* 0x00006b00ff0477ac */ /* 0x000e640008000a00 */
[----:B-1----:R1:W5:Y:S01]  /*0110*/  LDG.E R41, desc[UR4][R2.64] ;  /* 0x0000000402297981 */ /* 0x002362000c1e1900 */
[----:B------:R-:W-:Y:S01]  /*0120*/  HFMA2 R84, -RZ, RZ, 0, 5.9604644775390625e-08 ;  /* 0x00000001ff547431 */ /* 0x000fe200000001ff */
[----:B------:R-:W-:Y:S05]  /*0130*/  BRA `(.L_x_0) ;  /* 0x00000000000c7947 */ /* 0x000fea0003800000 */
.L_x_1:
[----:B------:R-:W1:Y:S01]  /*0140*/  LDCU UR4, c[0x0][0x880] ;  /* 0x00011000ff0477ac */ /* 0x000e620008000800 */
[----:B------:R-:W-:Y:S01]  /*0150*/  HFMA2 R84, -RZ, RZ, 0, 5.9604644775390625e-08 ;  /* 0x00000001ff547431 */ /* 0x000fe200000001ff */
[----:B-1----:R-:W-:-:S07]  /*0160*/  MOV R41, UR4 ;  /* 0x0000000400297c02 */ /* 0x002fce0008000f00 */
.L_x_0:
[----:B------:R-:W2:Y:S02]  /*0170*/  LDCU.64 UR4, c[0x0][0x8b0] ;  /* 0x00011600ff0477ac */ /* 0x000ea40008000a00 */
[----:B--2---:R-:W-:-:S04]  /*0180*/  UISETP.NE.U32.AND UP0, UPT, UR4, URZ, UPT ;  /* 0x000000ff0400728c */ /* 0x004fc8000bf05070 */
[----:B------:R-:W-:-:S09]  /*0190*/  UISETP.NE.AND.EX UP0, UPT, UR5, URZ, UPT, UP0 ;  /* 0x000000ff0500728c */ /* 0x000fd2000bf05300 */
[----:B------:R-:W-:Y:S05]  /*01a0*/  BRA.U UP0, `(.L_x_2) ;  /* 0x0000000100287547 */ /* 0x000fea000b800000 */
[----:B------:R-:W2:Y:S02]  /*01b0*/  LDCU.64 UR4, c[0x0][0x8a8] ;  /* 0x00011500ff0477ac */ /* 0x000ea40008000a00 */
[----:B--2---:R-:W-:-:S04]  /*01c0*/  UISETP.NE.U32.AND UP0, UPT, UR4, URZ, UPT ;  /* 0x000000ff0400728c */ /* 0x004fc8000bf05070 */
[----:B------:R-:W-:-:S09]  /*01d0*/  UISETP.NE.AND.EX UP0, UPT, UR5, URZ, UPT, UP0 ;  /* 0x000000ff0500728c */ /* 0x000fd2000bf05300 */
[----:B------:R-:W-:Y:S05]  /*01e0*/  BRA.U !UP0, `(.L_x_3) ;  /* 0x0000000108107547 */ /* 0x000fea000b800000 */
[----:B------:R-:W2:Y:S01]  /*01f0*/  LDC.64 R38, c[0x0][0x8a8] ;  /* 0x00022a00ff267b82 */ /* 0x000ea20000000a00 */
[----:B------:R-:W2:Y:S02]  /*0200*/  LDCU.64 UR4, c[0x0][0x358] ;  /* 0x00006b00ff0477ac */ /* 0x000ea40008000a00 */
[----:B--2---:R2:W5:Y:S01]  /*0210*/  LDG.E R38, desc[UR4][R38.64] ;  /* 0x0000000426267981 */ /* 0x004562000c1e1900 */
[----:B------:R-:W-:Y:S05]  /*0220*/  BRA `(.L_x_2) ;  /* 0x0000000000087947 */ /* 0x000fea0003800000 */
.L_x_3:
[----:B------:R-:W2:Y:S02]  /*0230*/  LDCU UR4, c[0x0][0x8a0] ;  /* 0x00011400ff0477ac */ /* 0x000ea40008000800 */
[----:B--2---:R-:W-:Y:S02]  /*0240*/  MOV R38, UR4 ;  /* 0x0000000400267c02 */ /* 0x004fe40008000f00 */
.L_x_2:
[----:B------:R-:W-:Y:S01]  /*0250*/  IMAD.U32 R0, RZ, RZ, UR17 ;  /* 0x00000011ff007e24 */ /* 0x000fe2000f8e00ff */
[----:B------:R-:W-:Y:S04]  /*0260*/  BSSY.RECONVERGENT B0, `(.L_x_4) ;  /* 0x000000c000007945 */ /* 0x000fe80003800200 */
[C---:B------:R-:W-:Y:S02]  /*0270*/  ISETP.NE.OR P1, PT, R0.reuse, 0x1, !P3 ;  /* 0x000000010000780c */ /* 0x040fe40005f25670 */
[----:B------:R-:W-:-:S11]  /*0280*/  ISETP.NE.OR P0, PT, R0, 0x3, !P3 ;  /* 0x000000030000780c */ /* 0x000fd60005f05670 */
[----:B------:R-:W-:Y:S05]  /*0290*/  @P1 BRA `(.L_x_5) ;  /* 0x0000000000201947 */ /* 0x000fea0003800000 */
[----:B------:R-:W3:Y:S02]  /*02a0*/  LDCU.64 UR4, c[0x0][0x348] ;  /* 0x00006900ff0477ac */ /* 0x000ee40008000a00 */
[----:B---3--:R-:W-:Y:S02]  /*02b0*/  UIADD3 UR6, UP1, UPT, UR4, 0x80, URZ ;  /* 0x0000008004067890 */ /* 0x008fe4000ff3e0ff */
[----:B------:R-:W-:Y:S02]  /*02c0*/  UIADD3 UR4, UP0, UPT, UR4, 0x180, URZ ;  /* 0x0000018004047890 */ /* 0x000fe4000ff1e0ff */
[----:B------:R-:W-:Y:S02]  /*02d0*/  UIADD3.X UR7, UPT, UPT, URZ, UR5, URZ, UP1, !UPT ;  /* 0x00000005ff077290 */ /* 0x000fe40008ffe4ff */
[----:B------:R-:W-:-:S07]  /*02e0*/  UIADD3.X UR5, UPT, UPT, URZ, UR5, URZ, UP0, !UPT ;  /* 0x00000005ff057290 */ /* 0x000fce00087fe4ff */
[----:B------:R3:W-:Y:S02]  /*02f0*/  UTMACCTL.PF [UR6] ;  /* 0x00000000060079b9 */ /* 0x0007e40008040000 */
[----:B------:R3:W-:Y:S02]  /*0300*/  UTMACCTL.PF [UR4] ;  /* 0x00000000040079b9 */ /* 0x0007e40008040000 */
[----:B---3--:R-:W-:Y:S01]  /*0310*/  NOP ;  /* 0x0000000000007918 */ /* 0x008fe20000000000 */
.L_x_5:
[----:B------:R-:W-:Y:S05]  /*0320*/  BSYNC.RECONVERGENT B0 ;  /* 0x0000000000007941 */ /* 0x000fea0003800200 */
.L_x_4:
[----:B------:R-:W-:Y:S04]  /*0330*/  BSSY.RECONVERGENT B0, `(.L_x_6) ;  /* 0x000000a000007945 */ /* 0x000fe80003800200 */
        /* <DEDUP_REMOVED lines=9> */
.L_x_7:
[----:B------:R-:W-:Y:S05]  /*03d0*/  BSYNC.RECONVERGENT B0 ;  /* 0x0000000000007941 */ /* 0x000fea0003800200 */
.L_x_6:
[----:B------:R-:W3:Y:S01]  /*03e0*/  LDCU.64 UR4, c[0x0][0x888] ;  /* 0x00011100ff0477ac */ /* 0x000ee20008000a00 */
[----:B------:R-:W-:Y:S02]  /*03f0*/  UISETP.EQ.U32.AND UP1, UPT, UR8, URZ, UPT ;  /* 0x000000ff0800728c */ /* 0x000fe4000bf22070 */
[----:B------:R-:W-:Y:S02]  /*0400*/  UPLOP3.LUT UP3, UPT, UPT, UPT, UPT, 0x80, 0x8 ;  /* 0x000000000008789c */ /* 0x000fe40003f6f070 */
[----:B---3--:R-:W-:-:S04]  /*0410*/  UISETP.NE.U32.AND UP0, UPT, UR4, URZ, UPT ;  /* 0x000000ff0400728c */ /* 0x008fc8000bf05070 */
[----:B------:R-:W-:-:S04]  /*0420*/  UISETP.NE.AND.EX UP0, UPT, UR5, URZ, UPT, UP0 ;  /* 0x000000ff0500728c */ /* 0x000fc8000bf05300 */
[----:B------:R-:W-:-:S04]  /*0430*/  UISETP.EQ.OR.EX UP2, UPT, UR9, URZ, !UP0, UP1 ;  /* 0x000000ff0900728c */ /* 0x000fc8000c742710 */
[----:B------:R-:W-:-:S06]  /*0440*/  UP2UR UR4, UPR, URZ, 0x4 ;  /* 0x00000004ff047883 */ /* 0x000fcc0008000000 */
[----:B------:R-:W-:Y:S01]  /*0450*/  MOV R86, UR4 ;  /* 0x0000000400567c02 */ /* 0x000fe20008000f00 */
[----:B------:R-:W-:Y:S06]  /*0460*/  BRA.U !UP2, `(.L_x_8) ;  /* 0x000000010a207547 */ /* 0x000fec000b800000 */
[----:B------:R-:W-:Y:S01]  /*0470*/  UISETP.NE.U32.AND UP1, UPT, UR8, URZ, UPT ;  /* 0x000000ff0800728c */ /* 0x000fe2000bf25070 */
[----:B-----5:R-:W-:Y:S01]  /*0480*/  FSETP.NEU.AND P0, PT, R41, RZ, PT ;  /* 0x000000ff2900720b */ /* 0x020fe20003f0d000 */
[----:B------:R-:W-:Y:S02]  /*0490*/  USEL UR4, URZ, 0xffffffff, UP0 ;  /* 0xffffffffff047887 */ /* 0x000fe40008000000 */
[----:B------:R-:W-:-:S10]  /*04a0*/  UISETP.NE.AND.EX UP1, UPT, UR9, URZ, UPT, UP1 ;  /* 0x000000ff0900728c */ /* 0x000fd4000bf25310 */
[----:B------:R-:W-:Y:S01]  /*04b0*/  VOTEU.ANY UP0, P0 ;  /* 0x0000000000ff7886 */ /* 0x000fe20000000100 */
[----:B------:R-:W-:-:S04]  /*04c0*/  @!UP1 USEL UR4, URZ, 0xffffffff, UP0 ;  /* 0xffffffffff049887 */ /* 0x000fc80008000000 */
[----:B------:R-:W-:-:S04]  /*04d0*/  ULOP3.LUT UR4, UR4, 0x1, URZ, 0xc0, !UPT ;  /* 0x0000000104047892 */ /* 0x000fc8000f8ec0ff */
[----:B------:R-:W-:-:S11]  /*04e0*/  UISETP.NE.U32.AND UP3, UPT, UR4, 0x1, UPT ;  /* 0x000000010400788c */ /* 0x000fd6000bf65070 */
.L_x_8:
[----:B-1----:R-:W1:Y:S01]  /*04f0*/  SHFL.IDX PT, R2, R85, RZ, 0x1f ;  /* 0x00001fff55027589 */ /* 0x002e6200000e0000 */
[----:B------:R-:W-:-:S04]  /*0500*/  UISETP.NE.AND UP0, UPT, UR17, 0x2, UPT ;  /* 0x000000021100788c */ /* 0x000fc8000bf05270 */
[----:B------:R-:W-:Y:S01]  /*0510*/  USEL UR38, URZ, 0x1, UP0 ;  /* 0x00000001ff267887 */ /* 0x000fe20008000000 */
[----:B-1----:R-:W-:-:S13]  /*0520*/  ISETP.NE.AND P0, PT, R2, RZ, PT ;  /* 0x000000ff0200720c */ /* 0x002fda0003f05270 */
[----:B------:R-:W-:Y:S05]  /*0530*/  @P0 BRA `(.L_x_9) ;  /* 0x0000000400540947 */ /* 0x000fea0003800000 */
[----:B------:R-:W-:Y:S01]  /*0540*/  ELECT P0, URZ, PT ;  /* 0x0000000000ff782f */ /* 0x000fe20003800000 */
[----:B------:R-:W-:-:S12]  /*0550*/  BSSY.RECONVERGENT B0, `(.L_x_9) ;  /* 0x0000053000007945 */ /* 0x000fd80003800200 */
[----:B------:R-:W-:Y:S05]  /*0560*/  @!P0 BRA `(.L_x_10) ;  /* 0x0000000400448947 */ /* 0x000fea0003800000 */
[----:B------:R-:W1:Y:S01]  /*0570*/  S2UR UR4, SR_CgaCtaId ;  /* 0x00000000000479c3 */ /* 0x000e620000008800 */
[----:B------:R-:W-:Y:S01]  /*0580*/  UMOV UR5, 0x400 ;  /* 0x0000040000057882 */ /* 0x000fe20000000000 */
[----:B------:R-:W-:Y:S01]  /*0590*/  UMOV UR8, 0x1 ;  /* 0x0000000100087882 */ /* 0x000fe20000000000 */
[----:B------:R-:W-:Y:S01]  /*05a0*/  UMOV UR6, 0x2 ;  /* 0x0000000200067882 */ /* 0x000fe20000000000 */
[----:B------:R-:W-:-:S04]  /*05b0*/  UIADD3 UR8, UPT, UPT, -UR8, 0x100000, URZ ;  /* 0x0010000008087890 */ /* 0x000fc8000fffe1ff */
[----:B------:R-:W-:Y:S02]  /*05c0*/  USHF.L.U32 UR9, UR8, 0xb, URZ ;  /* 0x0000000b08097899 */ /* 0x000fe400080006ff */
[----:B------:R-:W-:Y:S02]  /*05d0*/  USHF.L.U32 UR8, UR8, 0x1, URZ ;  /* 0x0000000108087899 */ /* 0x000fe400080006ff */
[----:B------:R-:W-:-:S04]  /*05e0*/  UIADD3 UR6, UPT, UPT, -UR6, 0x100000, URZ ;  /* 0x0010000006067890 */ /* 0x000fc8000fffe1ff */
[----:B------:R-:W-:Y:S02]  /*05f0*/  USHF.L.U32 UR7, UR6, 0xb, URZ ;  /* 0x0000000b06077899 */ /* 0x000fe400080006ff */
[----:B------:R-:W-:Y:S02]  /*0600*/  USHF.L.U32 UR6, UR6, 0x1, URZ ;  /* 0x0000000106067899 */ /* 0x000fe400080006ff */
[----:B-1----:R-:W-:Y:S01]  /*0610*/  ULEA UR4, UR4, UR5, 0x18 ;  /* 0x0000000504047291 */ /* 0x002fe2000f8ec0ff */
[----:B------:R-:W1:Y:S11]  /*0620*/  FENCE.VIEW.ASYNC.S ;  /* 0x00000000000073c6 */ /* 0x000e760000000000 */
[----:B-1----:R1:W3:Y:S01]  /*0630*/  SYNCS.EXCH.64 URZ, [UR4], UR8 ;  /* 0x0000000804ff75b2 */ /* 0x0022e20008000100 */
[----:B------:R1:W4:Y:S01]  /*0640*/  SYNCS.EXCH.64 URZ, [UR4+0x110], UR6 ;  /* 0x0001100604ff75b2 */ /* 0x0003220008000100 */
[----:B------:R1:W1:Y:S01]  /*0650*/  SYNCS.EXCH.64 URZ, [UR4+0x8], UR8 ;  /* 0x0000080804ff75b2 */ /* 0x0002620008000100 */
        /* <DEDUP_REMOVED lines=65> */
[----:B---34-:R-:W-:Y:S01]  /*0a70*/  NOP ;  /* 0x0000000000007918 */ /* 0x018fe20000000000 */
.L_x_10:
[----:B-1----:R-:W-:Y:S05]  /*0a80*/  BSYNC.RECONVERGENT B0 ;  /* 0x0000000000007941 */ /* 0x002fea0003800200 */
.L_x_9:
[----:B------:R-:W1:Y:S01]  /*0a90*/  SHFL.IDX PT, R2, R85, RZ, 0x1f ;  /* 0x00001fff55027589 */ /* 0x000e6200000e0000 */
[----:B------:R-:W-:Y:S01]  /*0aa0*/  NOP ;  /* 0x0000000000007918 */ /* 0x000fe20000000000 */
[----:B-1----:R-:W-:-:S13]  /*0ab0*/  ISETP.NE.AND P0, PT, R2, 0x1, PT ;  /* 0x000000010200780c */ /* 0x002fda0003f05270 */
[----:B------:R-:W-:Y:S05]  /*0ac0*/  @P0 BRA `(.L_x_11) ;  /* 0x0000000000480947 */ /* 0x000fea0003800000 */
        /* <DEDUP_REMOVED lines=9> */
[----:B------:R-:W-:Y:S01]  /*0b60*/  USHF.L.U32 UR6, UR6, 0x1, URZ ;  /* 0x0000000106067899 */ /* 0x000fe200080006ff */
[----:B------:R-:W-:Y:S01]  /*0b70*/  ELECT P0, URZ, PT ;  /* 0x0000000000ff782f */ /* 0x000fe20003800000 */
[----:B-1----:R-:W-:Y:S01]  /*0b80*/  ULEA UR4, UR4, UR5, 0x18 ;  /* 0x0000000504047291 */ /* 0x002fe2000f8ec0ff */
[----:B------:R-:W1:Y:S11]  /*0b90*/  FENCE.VIEW.ASYNC.S ;  /* 0x00000000000073c6 */ /* 0x000e760000000000 */
[----:B-1----:R1:W3:Y:S01]  /*0ba0*/  SYNCS.EXCH.64 URZ, [UR4+0x220], UR8 ;  /* 0x0002200804ff75b2 */ /* 0x0022e20008000100 */
[----:B------:R1:W4:Y:S01]  /*0bb0*/  SYNCS.EXCH.64 URZ, [UR4+0x230], UR6 ;  /* 0x0002300604ff75b2 */ /* 0x0003220008000100 */
[----:B------:R1:W1:Y:S01]  /*0bc0*/  SYNCS.EXCH.64 URZ, [UR4+0x228], UR8 ;  /* 0x0002280804ff75b2 */ /* 0x0002620008000100 */
[----:B------:R1:W1:Y:S01]  /*0bd0*/  SYNCS.EXCH.64 URZ, [UR4+0x238], UR6 ;  /* 0x0002380604ff75b2 */ /* 0x0002620008000100 */
[----:B------:R-:W-:Y:S01]  /*0be0*/  NOP ;  /* 0x0000000000007918 */ /* 0x000fe20000000000 */
.L_x_11:
[----:B------:R-:W2:Y:S01]  /*0bf0*/  SHFL.IDX PT, R2, R85, RZ, 0x1f ;  /* 0x00001fff55027589 */ /* 0x000ea200000e0000 */
[----:B------:R-:W-:Y:S01]  /*0c00*/  NOP ;  /* 0x0000000000007918 */ /* 0x000fe20000000000 */
[----:B--2---:R-:W-:-:S13]  /*0c10*/  ISETP.NE.AND P0, PT, R2, 0x3, PT ;  /* 0x000000030200780c */ /* 0x004fda0003f05270 */
[----:B------:R-:W-:Y:S05]  /*0c20*/  @P0 BRA `(.L_x_12) ;  /* 0x0000000000300947 */ /* 0x000fea0003800000 */
[----:B-1----:R-:W1:Y:S01]  /*0c30*/  S2UR UR6, SR_CgaCtaId ;  /* 0x00000000000679c3 */ /* 0x002e620000008800 */
[----:B------:R-:W-:Y:S01]  /*0c40*/  UMOV UR4, 0x400 ;  /* 0x0000040000047882 */ /* 0x000fe20000000000 */
[----:B------:R-:W-:Y:S01]  /*0c50*/  UMOV UR5, 0x20 ;  /* 0x0000002000057882 */ /* 0x000fe20000000000 */
[----:B------:R-:W-:Y:S01]  /*0c60*/  ELECT P0, URZ, PT ;  /* 0x0000000000ff782f */ /* 0x000fe20003800000 */
[----:B-1----:R-:W-:Y:S02]  /*0c70*/  ULEA UR6, UR6, UR4, 0x18 ;  /* 0x0000000406067291 */ /* 0x002fe4000f8ec0ff */
[----:B------:R-:W-:-:S04]  /*0c80*/  UIADD3 UR4, UPT, UPT, -UR5, 0x100000, URZ ;  /* 0x0010000005047890 */ /* 0x000fc8000fffe1ff */
[----:B------:R-:W-:Y:S02]  /*0c90*/  USHF.L.U32 UR5, UR4, 0xb, URZ ;  /* 0x0000000b04057899 */ /* 0x000fe400080006ff */
[----:B------:R-:W-:Y:S01]  /*0ca0*/  USHF.L.U32 UR4, UR4, 0x1, URZ ;  /* 0x0000000104047899 */ /* 0x000fe200080006ff */
[----:B------:R-:W1:Y:S11]  /*0cb0*/  FENCE.VIEW.ASYNC.S ;  /* 0x00000000000073c6 */ /* 0x000e760000000000 */
[----:B-1----:R2:W1:Y:S01]  /*0cc0*/  SYNCS.EXCH.64 URZ, [UR6+0x240], UR4 ;  /* 0x0002400406ff75b2 */ /* 0x0024620008000100 */
[----:B------:R2:W1:Y:S02]  /*0cd0*/  SYNCS.EXCH.64 URZ, [UR6+0x248], UR4 ;  /* 0x0002480406ff75b2 */ /* 0x0004640008000100 */
[----:B--2---:R-:W-:Y:S01]  /*0ce0*/  NOP ;  /* 0x0000000000007918 */ /* 0x004fe20000000000 */
.L_x_12:
[----:B------:R-:W2:Y:S01]  /*0cf0*/  SHFL.IDX PT, R2, R85, RZ, 0x1f ;  /* 0x00001fff55027589 */ /* 0x000ea200000e0000 */
[----:B------:R-:W-:Y:S01]  /*0d00*/  NOP ;  /* 0x0000000000007918 */ /* 0x000fe20000000000 */
[----:B--2---:R-:W-:-:S13]  /*0d10*/  ISETP.NE.AND P0, PT, R2, 0x4, PT ;  /* 0x000000040200780c */ /* 0x004fda0003f05270 */
[----:B------:R-:W-:Y:S05]  /*0d20*/  @P0 BRA `(.L_x_13) ;  /* 0x00000000004c0947 */ /* 0x000fea0003800000 */
[----:B-1----:R-:W1:Y:S01]  /*0d30*/  S2UR UR6, SR_CgaCtaId ;  /* 0x00000000000679c3 */ /* 0x002e620000008800 */
[----:B------:R-:W-:Y:S01]  /*0d40*/  UMOV UR4, 0x1e0 ;  /* 0x000001e000047882 */ /* 0x000fe20000000000 */
[----:B------:R-:W-:Y:S01]  /*0d50*/  UMOV UR5, 0x400 ;  /* 0x0000040000057882 */ /* 0x000fe20000000000 */
[----:B------:R-:W-:Y:S01]  /*0d60*/  USEL UR4, UR4, 0x1a0, UP3 ;  /* 0x000001a004047887 */ /* 0x000fe20009800000 */
[----:B------:R-:W-:Y:S01]  /*0d70*/  UMOV UR8, 0x1 ;  /* 0x0000000100087882 */ /* 0x000fe20000000000 */
[----:B------:R-:W-:Y:S01]  /*0d80*/  ELECT P0, URZ, PT ;  /* 0x0000000000ff782f */ /* 0x000fe20003800000 */
[----:B------:R-:W-:-:S04]  /*0d90*/  UIADD3 UR8, UPT, UPT, -UR8, 0x100000, URZ ;  /* 0x0010000008087890 */ /* 0x000fc8000fffe1ff */
[----:B------:R-:W-:Y:S02]  /*0da0*/  USHF.L.U32 UR9, UR8, 0xb, URZ ;  /* 0x0000000b08097899 */ /* 0x000fe400080006ff */
[----:B------:R-:W-:Y:S02]  /*0db0*/  USHF.L.U32 UR8, UR8, 0x1, URZ ;  /* 0x0000000108087899 */ /* 0x000fe400080006ff */
[----:B-1----:R-:W-:Y:S02]  /*0dc0*/  ULEA UR6, UR6, UR5, 0x18 ;  /* 0x0000000506067291 */ /* 0x002fe4000f8ec0ff */
[----:B------:R-:W-:-:S04]  /*0dd0*/  UIADD3 UR4, UPT, UPT, -UR4, 0x100000, URZ ;  /* 0x0010000004047890 */ /* 0x000fc8000fffe1ff */
[----:B------:R-:W-:Y:S02]  /*0de0*/  USHF.L.U32 UR5, UR4, 0xb, URZ ;  /* 0x0000000b04057899 */ /* 0x000fe400080006ff */
[----:B------:R-:W-:Y:S01]  /*0df0*/  USHF.L.U32 UR4, UR4, 0x1, URZ ;  /* 0x0000000104047899 */ /* 0x000fe200080006ff */
[----:B------:R-:W1:Y:S03]  /*0e00*/  FENCE.VIEW.ASYNC.S ;  /* 0x00000000000073c6 */ /* 0x000e660000000000 */
[----:B-1----:R2:W1:Y:S08]  /*0e10*/  SYNCS.EXCH.64 URZ, [UR6+0x250], UR8 ;  /* 0x0002500806ff75b2 */ /* 0x0024700008000100 */
[----:B------:R2:W1:Y:S01]  /*0e20*/  SYNCS.EXCH.64 URZ, [UR6+0x260], UR4 ;  /* 0x0002600406ff75b2 */ /* 0x0004620008000100 */
[----:B------:R2:W1:Y:S01]  /*0e30*/  SYNCS.EXCH.64 URZ, [UR6+0x258], UR8 ;  /* 0x0002580806ff75b2 */ /* 0x0004620008000100 */
[----:B------:R2:W1:Y:S02]  /*0e40*/  SYNCS.EXCH.64 URZ, [UR6+0x268], UR4 ;  /* 0x0002680406ff75b2 */ /* 0x0004640008000100 */
[----:B--2---:R-:W-:Y:S01]  /*0e50*/  NOP ;  /* 0x0000000000007918 */ /* 0x004fe20000000000 */
.L_x_13:
[----:B------:R-:W2:Y:S01]  /*0e60*/  SHFL.IDX PT, R2, R85, RZ, 0x1f ;  /* 0x00001fff55027589 */ /* 0x000ea200000e0000 */
[----:B------:R-:W-:Y:S01]  /*0e70*/  NOP ;  /* 0x0000000000007918 */ /* 0x000fe20000000000 */
[----:B--2---:R-:W-:-:S13]  /*0e80*/  ISETP.NE.AND P0, PT, R2, 0x5, PT ;  /* 0x000000050200780c */ /* 0x004fda0003f05270 */
[----:B------:R-:W-:Y:S05]  /*0e90*/  @P0 BRA `(.L_x_14) ;  /* 0x0000000000580947 */ /* 0x000fea0003800000 */
[----:B-1----:R-:W1:Y:S01]  /*0ea0*/  S2UR UR4, SR_CgaCtaId ;  /* 0x00000000000479c3 */ /* 0x002e620000008800 */
        /* <DEDUP_REMOVED lines=12> */
[----:B-1----:R2:W1:Y:S01]  /*0f70*/  SYNCS.EXCH.64 URZ, [UR4+0x270], UR8 ;  /* 0x0002700804ff75b2 */ /* 0x0024620008000100 */
[----:B------:R2:W1:Y:S01]  /*0f80*/  SYNCS.EXCH.64 URZ, [UR4+0x290], UR6 ;  /* 0x0002900604ff75b2 */ /* 0x0004620008000100 */
[----:B------:R2:W1:Y:S01]  /*0f90*/  SYNCS.EXCH.64 URZ, [UR4+0x278], UR8 ;  /* 0x0002780804ff75b2 */ /* 0x0004620008000100 */
[----:B------:R2:W1:Y:S01]  /*0fa0*/  SYNCS.EXCH.64 URZ, [UR4+0x298], UR6 ;  /* 0x0002980604ff75b2 */ /* 0x0004620008000100 */
[----:B------:R2:W1:Y:S01]  /*0fb0*/  SYNCS.EXCH.64 URZ, [UR4+0x280], UR8 ;  /* 0x0002800804ff75b2 */ /* 0x0004620008000100 */
[----:B------:R2:W1:Y:S01]  /*0fc0*/  SYNCS.EXCH.64 URZ, [UR4+0x2a0], UR6 ;  /* 0x0002a00604ff75b2 */ /* 0x0004620008000100 */
[----:B------:R2:W1:Y:S01]  /*0fd0*/  SYNCS.EXCH.64 URZ, [UR4+0x288], UR8 ;  /* 0x0002880804ff75b2 */ /* 0x0004620008000100 */
[----:B------:R2:W1:Y:S02]  /*0fe0*/  SYNCS.EXCH.64 URZ, [UR4+0x2a8], UR6 ;  /* 0x0002a80604ff75b2 */ /* 0x0004640008000100 */
[----:B--2---:R-:W-:Y:S01]  /*0ff0*/  NOP ;  /* 0x0000000000007918 */ /* 0x004fe20000000000 */
.L_x_14:
[----:B------:R-:W2:Y:S01]  /*1000*/  SHFL.IDX PT, R2, R85, RZ, 0x1f ;  /* 0x00001fff55027589 */ /* 0x000ea200000e0000 */
[----:B------:R-:W-:Y:S01]  /*1010*/  NOP ;  /* 0x0000000000007918 */ /* 0x000fe20000000000 */
[----:B--2---:R-:W-:-:S13]  /*1020*/  ISETP.NE.AND P0, PT, R2, 0x3, PT ;  /* 0x000000030200780c */ /* 0x004fda0003f05270 */
[----:B------:R-:W-:Y:S05]  /*1030*/  @P0 BRA `(.L_x_15) ;  /* 0x0000000000380947 */ /* 0x000fea0003800000 */
[----:B------:R-:W2:Y:S01]  /*1040*/  S2UR UR5, SR_CgaCtaId ;  /* 0x00000000000579c3 */ /* 0x000ea20000008800 */
[----:B-1----:R-:W-:Y:S01]  /*1050*/  UMOV UR4, 0x400 ;  /* 0x0000040000047882 */ /* 0x002fe20000000000 */
[----:B------:R-:W-:Y:S01]  /*1060*/  UMOV UR6, 0x20 ;  /* 0x0000002000067882 */ /* 0x000fe20000000000 */
[----:B------:R-:W-:Y:S01]  /*1070*/  ELECT P0, URZ, PT ;  /* 0x0000000000ff782f */ /* 0x000fe20003800000 */
[----:B------:R-:W-:-:S04]  /*1080*/  UIADD3 UR6, UPT, UPT, -UR6, 0x100000, URZ ;  /* 0x0010000006067890 */ /* 0x000fc8000fffe1ff */
[----:B------:R-:W-:Y:S02]  /*1090*/  USHF.L.U32 UR7, UR6, 0xb, URZ ;  /* 0x0000000b06077899 */ /* 0x000fe400080006ff */
[----:B------:R-:W-:Y:S02]  /*10a0*/  USHF.L.U32 UR6, UR6, 0x1, URZ ;  /* 0x0000000106067899 */ /* 0x000fe400080006ff */
[----:B--2---:R-:W-:Y:S01]  /*10b0*/  ULEA UR4, UR5, UR4, 0x18 ;  /* 0x0000000405047291 */ /* 0x004fe2000f8ec0ff */
[----:B------:R-:W1:Y:S11]  /*10c0*/  FENCE.VIEW.ASYNC.S ;  /* 0x00000000000073c6 */ /* 0x000e760000000000 */
[----:B-1----:R2:W1:Y:S01]  /*10d0*/  SYNCS.EXCH.64 URZ, [UR4+0x2b0], UR6 ;  /* 0x0002b00604ff75b2 */ /* 0x0024620008000100 */
[----:B------:R2:W1:Y:S01]  /*10e0*/  SYNCS.EXCH.64 URZ, [UR4+0x2c0], UR6 ;  /* 0x0002c00604ff75b2 */ /* 0x0004620008000100 */
[----:B------:R2:W1:Y:S01]  /*10f0*/  SYNCS.EXCH.64 URZ, [UR4+0x2b8], UR6 ;  /* 0x0002b80604ff75b2 */ /* 0x0004620008000100 */
[----:B------:R2:W1:Y:S02]  /*1100*/  SYNCS.EXCH.64 URZ, [UR4+0x2c8], UR6 ;  /* 0x0002c80604ff75b2 */ /* 0x0004640008000100 */
[----:B--2---:R-:W-:Y:S01]  /*1110*/  NOP ;  /* 0x0000000000007918 */ /* 0x004fe20000000000 */
.L_x_15:
[----:B-1----:R-:W1:Y:S01]  /*1120*/  LDCU UR4, c[0x0][0x36c] ;  /* 0x00006d80ff0477ac */ /* 0x002e620008000800 */
[----:B------:R-:W-:Y:S01]  /*1130*/  ISETP.NE.OR P3, PT, R0, 0x2, !P3 ;  /* 0x000000020000780c */ /* 0x000fe20005f65670 */
[----:B------:R-:W-:Y:S01]  /*1140*/  NOP ;  /* 0x0000000000007918 */ /* 0x000fe20000000000 */
[----:B------:R-:W-:Y:S01]  /*1150*/  LOP3.LUT R0, R93, 0x1f, RZ, 0xc0, !PT ;  /* 0x0000001f5d007812 */ /* 0x000fe200078ec0ff */
[----:B------:R-:W-:Y:S02]  /*1160*/  UISETP.NE.AND UP4, UPT, UR17, URZ, UPT ;  /* 0x000000ff1100728c */ /* 0x000fe4000bf85270 */
[----:B-1----:R-:W-:-:S09]  /*1170*/  UISETP.EQ.U32.AND UP5, UPT, UR4, 0x1, UPT ;  /* 0x000000010400788c */ /* 0x002fd2000bfa2070 */
[----:B------:R-:W-:Y:S05]  /*1180*/  BRA.U !UP5, `(.L_x_16) ;  /* 0x000000010d087547 */ /* 0x000fea000b800000 */
[----:B---34-:R-:W-:Y:S01]  /*1190*/  UCGABAR_ARV ;  /* 0x00000000000079c7 */ /* 0x018fe20008000000 */
[----:B------:R-:W-:Y:S05]  /*11a0*/  BRA `(.L_x_17) ;  /* 0x0000000000047947 */ /* 0x000fea0003800000 */
.L_x_16:
[----:B---34-:R-:W-:Y:S01]  /*11b0*/  NOP ;  /* 0x0000000000007918 */ /* 0x018fe20000000000 */
.L_x_17:
[----:B------:R-:W1:Y:S01]  /*11c0*/  S2UR UR7, SR_CTAID.X ;  /* 0x00000000000779c3 */ /* 0x000e620000002500 */
[----:B------:R-:W-:-:S05]  /*11d0*/  CS2R.32 R3, SR_CgaSize ;  /* 0x0000000000037805 */ /* 0x000fca0000008a00 */
[----:B------:R-:W-:-:S05]  /*11e0*/  IMAD R3, R3, -0xa0, RZ ;  /* 0xffffff6003037824 */ /* 0x000fca00078e02ff */
[----:B------:R-:W-:-:S14]  /*11f0*/  R2UR UR5, R3 ;  /* 0x00000000030572ca */ /* 0x000fdc00000e0000 */
[----:B------:R-:W2:Y:S01]  /*1200*/  LDCU UR5, c[0x0][UR5+0x2b0] ;  /* 0x00005600050577ac */ /* 0x000ea20008000800 */
[----:B------:R-:W-:-:S05]  /*1210*/  CS2R.32 R3, SR_CgaSize ;  /* 0x0000000000037805 */ /* 0x000fca0000008a00 */
[----:B------:R-:W-:-:S05]  /*1220*/  IMAD R3, R3, -0xa0, RZ ;  /* 0xffffff6003037824 */ /* 0x000fca00078e02ff */
[----:B------:R-:W-:-:S14]  /*1230*/  R2UR UR4, R3 ;  /* 0x00000000030472ca */ /* 0x000fdc00000e0000 */
[----:B------:R-:W3:Y:S01]  /*1240*/  LDCU UR4, c[0x0][UR4+0x2b4] ;  /* 0x00005680040477ac */ /* 0x000ee20008000800 */
[----:B------:R-:W4:Y:S01]  /*1250*/  S2UR UR8, SR_CTAID.Y ;  /* 0x00000000000879c3 */ /* 0x000f220000002600 */
[----:B------:R-:W3:Y:S01]  /*1260*/  LDCU UR21, c[0x0][0xb24] ;  /* 0x00016480ff1577ac */ /* 0x000ee20008000800 */
[----:B------:R-:W-:-:S05]  /*1270*/  CS2R.32 R3, SR_CgaSize ;  /* 0x0000000000037805 */ /* 0x000fca0000008a00 */
[----:B------:R-:W-:-:S05]  /*1280*/  IMAD R3, R3, -0xa0, RZ ;  /* 0xffffff6003037824 */ /* 0x000fca00078e02ff */
[----:B------:R-:W-:-:S14]  /*1290*/  R2UR UR62, R3 ;  /* 0x00000000033e72ca */ /* 0x000fdc00000e0000 */
[----:B------:R-:W4:Y:S01]  /*12a0*/  LDCU UR62, c[0x0][UR62+0x2a0] ;  /* 0x000054003e3e77ac */ /* 0x000f220008000800 */
[----:B------:R-:W4:Y:S01]  /*12b0*/  S2UR UR9, SR_CgaCtaId ;  /* 0x00000000000979c3 */ /* 0x000f220000008800 */
[----:B------:R-:W-:-:S05]  /*12c0*/  CS2R.32 R3, SR_CgaSize ;  /* 0x0000000000037805 */ /* 0x000fca0000008a00 */
[----:B------:R-:W-:-:S05]  /*12d0*/  IMAD R3, R3, -0xa0, RZ ;  /* 0xffffff6003037824 */ /* 0x000fca00078e02ff */
[----:B------:R-:W-:-:S14]  /*12e0*/  R2UR UR59, R3 ;  /* 0x00000000033b72ca */ /* 0x000fdc00000e0000 */
[----:B------:R-:W4:Y:S01]  /*12f0*/  LDCU UR59, c[0x0][UR59+0x2a4] ;  /* 0x000054803b3b77ac */ /* 0x000f220008000800 */
[----:B------:R-:W4:Y:S01]  /*1300*/  LDCU UR42, c[0x0][0xb24] ;  /* 0x00016480ff2a77ac */ /* 0x000f220008000800 */
[----:B-1----:R-:W-:Y:S01]  /*1310*/  I2FP.F32.U32 R3, UR7 ;  /* 0x0000000700037c45 */ /* 0x002fe20008201000 */
[----:B------:R-:W1:Y:S01]  /*1320*/  S2UR UR36, SR_CTAID.Z ;  /* 0x00000000002479c3 */ /* 0x000e620000002700 */
[----:B------:R-:W1:Y:S03]  /*1330*/  LDCU UR27, c[0x0][0xb30] ;  /* 0x00016600ff1b77ac */ /* 0x000e660008000800 */
[----:B--2---:R-:W-:Y:S01]  /*1340*/  FMUL R3, R3, UR5 ;  /* 0x0000000503037c20 */ /* 0x004fe20008400000 */
[----:B---3--:R-:W-:Y:S01]  /*1350*/  UISETP.GE.AND UP2, UPT, UR21, 0x1, UPT ;  /* 0x000000011500788c */ /* 0x008fe2000bf46270 */
[----:B----4-:R-:W-:Y:S01]  /*1360*/  I2FP.F32.U32 R2, UR8 ;  /* 0x0000000800027c45 */ /* 0x010fe20008201000 */
[----:B------:R-:W-:Y:S01]  /*1370*/  UMOV UR16, UR7 ;  /* 0x0000000700107c82 */ /* 0x000fe20008000000 */
[----:B------:R-:W-:-:S02]  /*1380*/  UMOV UR20, UR8 ;  /* 0x0000000800147c82 */ /* 0x000fc40008000000 */
[----:B------:R-:W2:Y:S01]  /*1390*/  F2I.U32.TRUNC.NTZ R3, R3 ;  /* 0x0000000300037305 */ /* 0x000ea2000020f000 */
[----:B------:R-:W-:Y:S01]  /*13a0*/  FMUL R2, R2, UR4 ;  /* 0x0000000402027c20 */ /* 0x000fe20008400000 */
[----:B------:R-:W-:-:S06]  /*13b0*/  USHF.L.U32 UR28, UR9, 0xa, URZ ;  /* 0x0000000a091c7899 */ /* 0x000fcc00080006ff */
[----:B------:R-:W3:Y:S01]  /*13c0*/  F2I.U32.TRUNC.NTZ R2, R2 ;  /* 0x0000000200027305 */ /* 0x000ee2000020f000 */
[----:B--2---:R-:W-:Y:S02]  /*13d0*/  R2UR UR4, R3 ;  /* 0x00000000030472ca */ /* 0x004fe400000e0000 */
[----:B---3--:R-:W-:Y:S02]  /*13e0*/  R2UR UR6, R2 ;  /* 0x00000000020672ca */ /* 0x008fe400000e0000 */
[----:B------:R-:W-:-:S09]  /*13f0*/  PRMT R2, RZ, 0x7610, R2 ;  /* 0x00007610ff027816 */ /* 0x000fd20000000002 */
[----:B------:R-:W-:-:S04]  /*1400*/  UIADD3 UR5, UPT, UPT, -UR4, URZ, URZ ;  /* 0x000000ff04057290 */ /* 0x000fc8000fffe1ff */
[----:B------:R-:W-:Y:S02]  /*1410*/  UIMAD UR62, UR62, UR5, UR7 ;  /* 0x000000053e3e72a4 */ /* 0x000fe4000f8e0207 */
[----:B------:R-:W-:-:S04]  /*1420*/  UIADD3 UR4, UPT, UPT, -UR6, URZ, URZ ;  /* 0x000000ff06047290 */ /* 0x000fc8000fffe1ff */
[----:B------:R-:W-:Y:S01]  /*1430*/  UIMAD UR59, UR59, UR4, UR8 ;  /* 0x000000043b3b72a4 */ /* 0x000fe2000f8e0208 */
[----:B-1----:R-:W-:Y:S11]  /*1440*/  BRA.U UP4, `(.L_x_18) ;  /* 0x0000000104247547 */ /* 0x002ff6000b800000 */
[----:B------:R-:W-:Y:S02]  /*1450*/  UISETP.NE.AND UP0, UPT, UR59, URZ, UPT ;  /* 0x000000ff3b00728c */ /* 0x000fe4000bf05270 */
[----:B------:R-:W-:Y:S02]  /*1460*/  UISETP.NE.AND UP1, UPT, UR59, 0x1, UPT ;  /* 0x000000013b00788c */ /* 0x000fe4000bf25270 */
[----:B------:R-:W-:Y:S02]  /*1470*/  UISETP.EQ.OR UP0, UPT, UR62, URZ, !UP0 ;  /* 0x000000ff3e00728c */ /* 0x000fe4000c702670 */
[----:B------:R-:W-:Y:S02]  /*1480*/  USEL UR4, URZ, 0x2, UP1 ;  /* 0x00000002ff047887 */ /* 0x000fe40008800000 */
[----:B------:R-:W-:Y:S02]  /*1490*/  USEL UR5, URZ, 0x1, !UP0 ;  /* 0x00000001ff057887 */ /* 0x000fe4000c000000 */
[----:B------:R-:W-:-:S04]  /*14a0*/  UISETP.NE.AND UP0, UPT, UR62, URZ, UPT ;  /* 0x000000ff3e00728c */ /* 0x000fc8000bf05270 */
[----:B------:R-:W-:-:S04]  /*14b0*/  USEL UR4, UR4, 0x2, UP0 ;  /* 0x0000000204047887 */ /* 0x000fc80008000000 */
[----:B------:R-:W-:-:S06]  /*14c0*/  UIADD3 UR4, UPT, UPT, UR5, UR4, URZ ;  /* 0x0000000405047290 */ /* 0x000fcc000fffe0ff */
[----:B------:R-:W-:Y:S02]  /*14d0*/  MOV R2, UR4 ;  /* 0x0000000400027c02 */ /* 0x000fe40008000f00 */
.L_x_18:
[----:B------:R-:W-:Y:S05]  /*14e0*/  BRA.U !UP2, `(.L_x_19) ;  /* 0x000000010ad47547 */ /* 0x000fea000b800000 */
[----:B------:R-:W1:Y:S01]  /*14f0*/  LDCU.128 UR12, c[0x0][0xb10] ;  /* 0x00016200ff0c77ac */ /* 0x000e620008000c00 */
[----:B------:R-:W2:Y:S01]  /*1500*/  LDCU UR6, c[0x0][0x370] ;  /* 0x00006e00ff0677ac */ /* 0x000ea20008000800 */
[----:B------:R-:W3:Y:S01]  /*1510*/  LDCU UR5, c[0x0][0x374] ;  /* 0x00006e80ff0577ac */ /* 0x000ee20008000800 */
[----:B------:R-:W4:Y:S01]  /*1520*/  LDCU UR26, c[0x0][0xb0c] ;  /* 0x00016180ff1a77ac */ /* 0x000f220008000800 */
[----:B------:R-:W4:Y:S01]  /*1530*/  LDCU UR4, c[0x0][0xb20] ;  /* 0x00016400ff0477ac */ /* 0x000f220008000800 */
[----:B------:R-:W4:Y:S01]  /*1540*/  LDCU.64 UR8, c[0x0][0xb28] ;  /* 0x00016500ff0877ac */ /* 0x000f220008000a00 */
[----:B-1----:R-:W-:Y:S02]  /*1550*/  UISETP.NE.AND UP0, UPT, UR14, 0x1, UPT ;  /* 0x000000010e00788c */ /* 0x002fe4000bf05270 */
[----:B---3--:R-:W-:Y:S02]  /*1560*/  UIMAD.WIDE.U32 UR10, UR5, UR15, URZ ;  /* 0x0000000f050a72a5 */ /* 0x008fe4000f8e00ff */
[----:B--2---:R-:W-:-:S02]  /*1570*/  UIMAD.WIDE.U32 UR22, UR6, UR12, URZ ;  /* 0x0000000c061672a5 */ /* 0x004fc4000f8e00ff */
[----:B----4-:R-:W-:Y:S02]  /*1580*/  UISETP.NE.AND UP1, UPT, UR26, 0x1, UPT ;  /* 0x000000011a00788c */ /* 0x010fe4000bf25270 */
[----:B------:R-:W-:Y:S01]  /*1590*/  UISETP.NE.AND UP2, UPT, UR21, 0x1, UPT ;  /* 0x000000011500788c */ /* 0x000fe2000bf45270 */
[----:B------:R-:W-:Y:S02]  /*15a0*/  UMOV UR10, UR11 ;  /* 0x0000000b000a7c82 */ /* 0x000fe40008000000 */
[----:B------:R-:W-:Y:S01]  /*15b0*/  UMOV UR22, UR23 ;  /* 0x0000001700167c82 */ /* 0x000fe20008000000 */
[----:B------:R-:W-:Y:S02]  /*15c0*/  @UP0 USHF.R.U32.HI UR5, URZ, UR4, UR10 ;  /* 0x00000004ff050299 */ /* 0x000fe4000801160a */
[----:B------:R-:W-:Y:S02]  /*15d0*/  UIMAD.WIDE.U32 UR24, UR20, UR15, URZ ;  /* 0x0000000f141872a5 */ /* 0x000fe4000f8e00ff */
[----:B------:R-:W-:-:S02]  /*15e0*/  UIMAD.WIDE.U32 UR10, UR5, UR8, URZ ;  /* 0x00000008050a72a5 */ /* 0x000fc4000f8e00ff */
[----:B------:R-:W-:Y:S02]  /*15f0*/  @UP1 USHF.R.U32.HI UR6, URZ, UR13, UR22 ;  /* 0x0000000dff061299 */ /* 0x000fe40008011616 */
[----:B------:R-:W-:Y:S02]  /*1600*/  UIMAD.WIDE.U32 UR18, UR16, UR12, URZ ;  /* 0x0000000c101272a5 */ /* 0x000fe4000f8e00ff */
[----:B------:R-:W-:Y:S01]  /*1610*/  UIMAD.WIDE.U32 UR22, UR6, UR8, URZ ;  /* 0x00000008061672a5 */ /* 0x000fe2000f8e00ff */
[----:B------:R-:W-:Y:S01]  /*1620*/  UMOV UR24, UR25 ;  /* 0x0000001900187c82 */ /* 0x000fe20008000000 */
[----:B------:R-:W-:Y:S01]  /*1630*/  UMOV UR10, UR11 ;  /* 0x0000000b000a7c82 */ /* 0x000fe20008000000 */
[----:B------:R-:W-:Y:S02]  /*1640*/  USHF.R.U32.HI UR24, URZ, UR4, UR24 ;  /* 0x00000004ff187299 */ /* 0x000fe40008011618 */
[----:B------:R-:W-:Y:S02]  /*1650*/  @UP2 USHF.R.U32.HI UR5, URZ, UR9, UR10 ;  /* 0x00000009ff052299 */ /* 0x000fe4000801160a */
[----:B------:R-:W-:Y:S01]  /*1660*/  UMOV UR7, UR23 ;  /* 0x0000001700077c82 */ /* 0x000fe20008000000 */
[----:B------:R-:W-:Y:S01]  /*1670*/  UMOV UR18, UR19 ;  /* 0x0000001300127c82 */ /* 0x000fe20008000000 */
[----:B------:R-:W-:-:S02]  /*1680*/  @UP2 USHF.R.U32.HI UR6, URZ, UR9, UR7 ;  /* 0x00000009ff062299 */ /* 0x000fc40008011607 */
[----:B------:R-:W-:Y:S02]  /*1690*/  USHF.R.U32.HI UR13, URZ, UR13, UR18 ;  /* 0x0000000dff0d7299 */ /* 0x000fe40008011612 */
[----:B------:R-:W-:Y:S02]  /*16a0*/  USEL UR4, UR20, UR24, !UP0 ;  /* 0x0000001814047287 */ /* 0x000fe4000c000000 */
[----:B------:R-:W-:Y:S02]  /*16b0*/  UIMAD UR7, UR5, UR21, URZ ;  /* 0x00000015050772a4 */ /* 0x000fe4000f8e02ff */
[----:B------:R-:W-:Y:S02]  /*16c0*/  USEL UR5, UR16, UR13, !UP1 ;  /* 0x0000000d10057287 */ /* 0x000fe4000c800000 */
[----:B------:R-:W-:Y:S02]  /*16d0*/  UIMAD UR12, UR6, UR21, URZ ;  /* 0x00000015060c72a4 */ /* 0x000fe4000f8e02ff */
[----:B------:R-:W-:-:S02]  /*16e0*/  UISETP.GE.AND UP0, UPT, UR4, UR7, UPT ;  /* 0x000000070400728c */ /* 0x000fc4000bf06270 */
[----:B------:R-:W-:Y:S02]  /*16f0*/  UIMAD.WIDE.U32 UR10, UR4, UR8, URZ ;  /* 0x00000008040a72a5 */ /* 0x000fe4000f8e00ff */
[----:B------:R-:W-:Y:S02]  /*1700*/  UISETP.GE.OR UP0, UPT, UR5, UR12, UP0 ;  /* 0x0000000c0500728c */ /* 0x000fe40008706670 */
[----:B------:R-:W-:Y:S02]  /*1710*/  UIMAD.WIDE.U32 UR12, UR5, UR8, URZ ;  /* 0x00000008050c72a5 */ /* 0x000fe4000f8e00ff */
[----:B------:R-:W-:Y:S01]  /*1720*/  UIADD3 UR10, UPT, UPT, -UR4, URZ, URZ ;  /* 0x000000ff040a7290 */ /* 0x000fe2000fffe1ff */
[----:B------:R-:W-:Y:S01]  /*1730*/  UMOV UR8, UR11 ;  /* 0x0000000b00087c82 */ /* 0x000fe20008000000 */
[----:B------:R-:W-:Y:S02]  /*1740*/  UIADD3 UR11, UPT, UPT, -UR5, URZ, URZ ;  /* 0x000000ff050b7290 */ /* 0x000fe4000fffe1ff */
[----:B------:R-:W-:-:S03]  /*1750*/  USHF.R.U32.HI UR8, URZ, UR9, UR8 ;  /* 0x00000009ff087299 */ /* 0x000fc60008011608 */
[----:B------:R-:W-:Y:S01]  /*1760*/  @!UP0 UMOV UR7, UR13 ;  /* 0x0000000d00078c82 */ /* 0x000fe20008000000 */
[----:B------:R-:W-:Y:S02]  /*1770*/  UIMAD UR20, UR14, UR10, UR20 ;  /* 0x0000000a0e1472a4 */ /* 0x000fe4000f8e0214 */
[----:B------:R-:W-:Y:S02]  /*1780*/  USEL UR8, UR4, UR8, !UP2 ;  /* 0x0000000804087287 */ /* 0x000fe4000d000000 */
[----:B------:R-:W-:Y:S02]  /*1790*/  @!UP0 USHF.R.U32.HI UR7, URZ, UR9, UR7 ;  /* 0x00000009ff078299 */ /* 0x000fe40008011607 */
[----:B------:R-:W-:Y:S02]  /*17a0*/  UIADD3 UR9, UPT, UPT, -UR8, URZ, URZ ;  /* 0x000000ff08097290 */ /* 0x000fe4000fffe1ff */
[----:B------:R-:W-:Y:S02]  /*17b0*/  @!UP0 USEL UR7, UR5, UR7, !UP2 ;  /* 0x0000000705078287 */ /* 0x000fe4000d000000 */
[----:B------:R-:W-:-:S02]  /*17c0*/  UIMAD UR9, UR21, UR9, UR4 ;  /* 0x00000009150972a4 */ /* 0x000fc4000f8e0204 */
[----:B------:R-:W-:Y:S02]  /*17d0*/  @!UP0 UIADD3 UR8, UPT, UPT, UR8, -UR7, URZ ;  /* 0x8000000708088290 */ /* 0x000fe4000fffe0ff */
[----:B------:R-:W-:Y:S02]  /*17e0*/  @!UP0 UIMAD UR6, UR9, UR6, UR7 ;  /* 0x00000006090682a4 */ /* 0x000fe4000f8e0207 */
[----:B------:R-:W-:Y:S02]  /*17f0*/  @!UP0 UIMAD UR4, UR8, UR21, UR5 ;  /* 0x00000015080482a4 */ /* 0x000fe4000f8e0205 */
[----:B------:R-:W-:Y:S02]  /*1800*/  UIMAD UR16, UR26, UR11, UR16 ;  /* 0x0000000b1a1072a4 */ /* 0x000fe4000f8e0210 */
[----:B------:R-:W-:Y:S01]  /*1810*/  UIMAD UR20, UR4, UR14, UR20 ;  /* 0x0000000e041472a4 */ /* 0x000fe2000f8e0214 */
[----:B------:R-:W-:Y:S02]  /*1820*/  @!UP0 UMOV UR5, UR6 ;  /* 0x0000000600058c82 */ /* 0x000fe40008000000 */
[----:B------:R-:W-:-:S12]  /*1830*/  UIMAD UR16, UR5, UR26, UR16 ;  /* 0x0000001a051072a4 */ /* 0x000fd8000f8e0210 */
.L_x_19:
[----:B------:R-:W-:Y:S02]  /*1840*/  UISETP.NE.AND UP1, UPT, UR27, 0x1, UPT ;  /* 0x000000011b00788c */ /* 0x000fe4000bf25270 */
[----:B------:R-:W-:Y:S02]  /*1850*/  UISETP.NE.AND UP0, UPT, UR17, 0x2, UPT ;  /* 0x000000021100788c */ /* 0x000fe4000bf05270 */
[----:B------:R-:W-:-:S05]  /*1860*/  ULOP3.LUT UR28, UR28, 0x400, URZ, 0xc0, !UPT ;  /* 0x000004001c1c7892 */ /* 0x000fca000f8ec0ff */
[----:B------:R-:W-:Y:S07]  /*1870*/  BRA.U UP1, `(.L_x_20) ;  /* 0x0000000101447547 */ /* 0x000fee000b800000 */
[----:B------:R-:W1:Y:S01]  /*1880*/  LDCU.128 UR8, c[0x0][0xb10] ;  /* 0x00016200ff0877ac */ /* 0x000e620008000c00 */
[----:B------:R-:W2:Y:S01]  /*1890*/  LDCU UR12, c[0x0][0xb0c] ;  /* 0x00016180ff0c77ac */ /* 0x000ea20008000800 */
[----:B------:R-:W3:Y:S01]  /*18a0*/  LDCU UR13, c[0x0][0xb20] ;  /* 0x00016400ff0d77ac */ /* 0x000ee20008000800 */
[----:B-1----:R-:W-:Y:S02]  /*18b0*/  UIMAD.WIDE.U32 UR6, UR16, UR8, URZ ;  /* 0x00000008100672a5 */ /* 0x002fe4000f8e00ff */
[----:B------:R-:W-:Y:S02]  /*18c0*/  UIMAD.WIDE.U32 UR4, UR20, UR11, URZ ;  /* 0x0000000b140472a5 */ /* 0x000fe4000f8e00ff */
[----:B--2---:R-:W-:Y:S02]  /*18d0*/  UISETP.NE.AND UP2, UPT, UR12, 0x1, UPT ;  /* 0x000000010c00788c */ /* 0x004fe4000bf45270 */
[----:B------:R-:W-:Y:S01]  /*18e0*/  UISETP.NE.AND UP1, UPT, UR10, 0x1, UPT ;  /* 0x000000010a00788c */ /* 0x000fe2000bf25270 */
[----:B------:R-:W-:-:S02]  /*18f0*/  UMOV UR6, UR7 ;  /* 0x0000000700067c82 */ /* 0x000fc40008000000 */
[----:B------:R-:W-:Y:S01]  /*1900*/  UMOV UR4, UR5 ;  /* 0x0000000500047c82 */ /* 0x000fe20008000000 */
[----:B------:R-:W-:Y:S02]  /*1910*/  USHF.R.U32.HI UR6, URZ, UR9, UR6 ;  /* 0x00000009ff067299 */ /* 0x000fe40008011606 */
[----:B---3--:R-:W-:Y:S02]  /*1920*/  USHF.R.U32.HI UR4, URZ, UR13, UR4 ;  /* 0x0000000dff047299 */ /* 0x008fe40008011604 */
[----:B------:R-:W-:Y:S02]  /*1930*/  USEL UR5, UR16, UR6, !UP2 ;  /* 0x0000000610057287 */ /* 0x000fe4000d000000 */
[----:B------:R-:W-:-:S04]  /*1940*/  USEL UR4, UR20, UR4, !UP1 ;  /* 0x0000000414047287 */ /* 0x000fc8000c800000 */
[----:B------:R-:W-:Y:S02]  /*1950*/  UIADD3 UR6, UPT, UPT, UR5, -UR4, URZ ;  /* 0x8000000405067290 */ /* 0x000fe4000fffe0ff */
[----:B------:R-:W-:Y:S02]  /*1960*/  UIADD3 UR4, UPT, UPT, -UR5, UR4, URZ ;  /* 0x0000000405047290 */ /* 0x000fe4000fffe1ff */
[----:B------:R-:W-:Y:S02]  /*1970*/  UIMAD UR20, UR6, UR10, UR20 ;  /* 0x0000000a061472a4 */ /* 0x000fe4000f8e0214 */
[----:B------:R-:W-:-:S12]  /*1980*/  UIMAD UR16, UR4, UR12, UR16 ;  /* 0x0000000c041072a4 */ /* 0x000fd8000f8e0210 */
.L_x_20:
[----:B------:R-:W-:Y:S05]  /*1990*/  BRA.U !UP5, `(.L_x_21) ;  /* 0x000000010d0c7547 */ /* 0x000fea000b800000 */
[----:B------:R-:W-:Y:S01]  /*19a0*/  UCGABAR_WAIT ;  /* 0x0000000000007dc7 */ /* 0x000fe20008000000 */
[----:B------:R-:W-:Y:S01]  /*19b0*/  CCTL.IVALL ;  /* 0x00000000ff00798f */ /* 0x000fe20002000000 */
[----:B------:R-:W-:Y:S05]  /*19c0*/  BRA `(.L_x_22) ;  /* 0x0000000000047947 */ /* 0x000fea0003800000 */
.L_x_21:
[----:B------:R-:W-:Y:S06]  /*19d0*/  BAR.SYNC.DEFER_BLOCKING 0x0 ;  /* 0x0000000000007b1d */ /* 0x000fec0000010000 */
.L_x_22:
[----:B------:R-:W-:Y:S05]  /*19e0*/  BRA.U UP0, `(.L_x_23) ;  /* 0x0000002100ec7547 */ /* 0x000fea000b800000 */
[----:B------:R-:W1:Y:S01]  /*19f0*/  LDCU UR6, c[0x0][0x38c] ;  /* 0x00007180ff0677ac */ /* 0x000e620008000800 */
[----:B------:R-:W2:Y:S01]  /*1a00*/  S2UR UR8, SR_CgaCtaId ;  /* 0x00000000000879c3 */ /* 0x000ea20000008800 */
[----:B------:R-:W-:Y:S01]  /*1a10*/  PLOP3.LUT P1, PT, PT, PT, UP3, 0x80, 0x8 ;  /* 0x000000000008781c */ /* 0x000fe20003f2f038 */
[----:B------:R-:W-:Y:S01]  /*1a20*/  IMAD.MOV.U32 R12, RZ, RZ, 0x1 ;  /* 0x00000001ff0c7424 */ /* 0x000fe200078e00ff */
[----:B------:R-:W-:Y:S01]  /*1a30*/  UMOV UR7, 0x400 ;  /* 0x0000040000077882 */ /* 0x000fe20000000000 */
[----:B------:R-:W-:Y:S01]  /*1a40*/  UISETP.NE.AND UP1, UPT, UR17, URZ, UPT ;  /* 0x000000ff1100728c */ /* 0x000fe2000bf25270 */
[----:B------:R-:W-:Y:S02]  /*1a50*/  ISETP.EQ.OR P2, PT, R0, RZ, P3 ;  /* 0x000000ff0000720c */ /* 0x000fe40001f42670 */
[----:B------:R-:W-:Y:S02]  /*1a60*/  CS2R R10, SRZ ;  /* 0x00000000000a7805 */ /* 0x000fe4000001ff00 */
[----:B------:R-:W-:Y:S01]  /*1a70*/  PLOP3.LUT P1, PT, P1, PT, PT, 0x8, 0x80 ;  /* 0x000000000080781c */ /* 0x000fe20000f2e170 */
[----:B------:R-:W-:Y:S01]  /*1a80*/  IMAD.MOV.U32 R9, RZ, RZ, RZ ;  /* 0x000000ffff097224 */ /* 0x000fe200078e00ff */
[----:B------:R-:W3:Y:S01]  /*1a90*/  LDCU UR40, c[0x0][0x370] ;  /* 0x00006e00ff2877ac */ /* 0x000ee20008000800 */
[----:B------:R-:W-:Y:S01]  /*1aa0*/  IMAD.MOV.U32 R8, RZ, RZ, 0x1 ;  /* 0x00000001ff087424 */ /* 0x000fe200078e00ff */
[----:B------:R-:W4:Y:S01]  /*1ab0*/  LDCU.64 UR26, c[0x0][0x348] ;  /* 0x00006900ff1a77ac */ /* 0x000f220008000a00 */
[----:B-1----:R-:W-:-:S02]  /*1ac0*/  UIADD3 UR5, UPT, UPT, UR6, 0x1f, URZ ;  /* 0x0000001f06057890 */ /* 0x002fc4000fffe0ff */
[----:B------:R-:W-:Y:S02]  /*1ad0*/  USHF.R.U32.HI UR45, URZ, 0x5, UR28 ;  /* 0x00000005ff2d7899 */ /* 0x000fe4000801161c */
[----:B------:R-:W-:Y:S02]  /*1ae0*/  USHF.R.S32.HI UR4, URZ, 0x1f, UR5 ;  /* 0x0000001fff047899 */ /* 0x000fe40008011405 */
[----:B------:R-:W-:Y:S02]  /*1af0*/  UIADD3 UR46, UPT, UPT, UR6, 0x3e, URZ ;  /* 0x0000003e062e7890 */ /* 0x000fe4000fffe0ff */
[----:B------:R-:W-:Y:S02]  /*1b00*/  ULEA.HI UR4, UR4, UR5, URZ, 0x5 ;  /* 0x0000000504047291 */ /* 0x000fe4000f8f28ff */
[----:B--2---:R-:W-:Y:S02]  /*1b10*/  ULEA UR7, UR8, UR7, 0x18 ;  /* 0x0000000708077291 */ /* 0x004fe4000f8ec0ff */
[----:B------:R-:W-:-:S02]  /*1b20*/  USHF.R.S32.HI UR43, URZ, 0x5, UR4 ;  /* 0x00000005ff2b7899 */ /* 0x000fc40008011404 */
[----:B------:R-:W-:Y:S02]  /*1b30*/  UIADD3 UR4, UPT, UPT, UR6, -0x1, URZ ;  /* 0xffffffff06047890 */ /* 0x000fe4000fffe0ff */
[----:B------:R-:W-:Y:S02]  /*1b40*/  UISETP.LT.U32.AND UP0, UPT, UR43, 0x22, UPT ;  /* 0x000000222b00788c */ /* 0x000fe4000bf01070 */
[----:B------:R-:W-:Y:S02]  /*1b50*/  UISETP.GE.U32.AND UP2, UPT, UR4, -0x3f, UPT ;  /* 0xffffffc10400788c */ /* 0x000fe4000bf46070 */
[----:B------:R-:W-:Y:S01]  /*1b60*/  USEL UR41, UR43, 0x22, UP0 ;  /* 0x000000222b297887 */ /* 0x000fe20008000000 */
[----:B------:R-:W1:Y:S03]  /*1b70*/  LDCU UR39, c[0x0][0x374] ;  /* 0x00006e80ff2777ac */ /* 0x000e660008000800 */
[----:B------:R-:W-:-:S02]  /*1b80*/  UIADD3 UR21, UPT, UPT, UR41, -0x1, URZ ;  /* 0xffffffff29157890 */ /* 0x000fc4000fffe0ff */
[----:B------:R-:W-:-:S03]  /*1b90*/  USEL UR24, UR38, 0x2, UP1 ;  /* 0x0000000226187887 */ /* 0x000fc60008800000 */
[----:B------:R-:W-:Y:S02]  /*1ba0*/  @UP2 UIADD3 UR21, UPT, UPT, UR41, URZ, URZ ;  /* 0x000000ff29152290 */ /* 0x000fe4000fffe0ff */
[----:B------:R-:W-:Y:S02]  /*1bb0*/  UIADD3 UR29, UPT, UPT, UR7, 0x4600, UR28 ;  /* 0x00004600071d7890 */ /* 0x000fe4000fffe01c */
[----:B------:R-:W-:Y:S02]  /*1bc0*/  UIADD3 UR44, UPT, UPT, UR43, -UR41, URZ ;  /* 0x800000292b2c7290 */ /* 0x000fe4000fffe0ff */
[----:B------:R-:W-:Y:S01]  /*1bd0*/  UIADD3 UR21, UPT, UPT, UR21, 0x1, URZ ;  /* 0x0000000115157890 */ /* 0x000fe2000fffe0ff */
[----:B---34-:R-:W-:-:S11]  /*1be0*/  UMOV UR5, URZ ;  /* 0x000000ff00057c82 */ /* 0x018fd60008000000 */
.L_x_43:
[----:B------:R-:W2:Y:S02]  /*1bf0*/  S2UR UR4, SR_CgaCtaId ;  /* 0x00000000000479c3 */ /* 0x000ea40000008800 */
[----:B--2---:R-:W-:-:S09]  /*1c00*/  UISETP.NE.AND UP0, UPT, UR4, URZ, UPT ;  /* 0x000000ff0400728c */ /* 0x004fd2000bf05270 */
[----:B-1----:R-:W-:Y:S05]  /*1c10*/  BRA.U UP0, `(.L_x_24) ;  /* 0x0000000100287547 */ /* 0x002fea000b800000 */
[----:B------:R-:W-:Y:S02]  /*1c20*/  LEA R0, R9, UR7, 0x3 ;  /* 0x0000000709007c11 */ /* 0x000fe4000f8e18ff */
[----:B------:R-:W-:-:S04]  /*1c30*/  SHF.L.U32 R3, R8, 0x1f, RZ ;  /* 0x0000001f08037819 */ /* 0x000fc800000006ff */
[----:B------:R-:W2:Y:S02]  /*1c40*/  SYNCS.PHASECHK.TRANS64.TRYWAIT P0, [R0+URZ+0x2c0], R3 ;  /* 0x0002c003000075a7 */ /* 0x000ea400080011ff */
[----:B--2---:R-:W-:Y:S05]  /*1c50*/  @!P0 BRA `(.L_x_25) ;  /* 0x0000006c00d48947 */ /* 0x004fea0003800000 */
.L_x_143:
[----:B------:R3:W-:Y:S01]  /*1c60*/  SYNCS.ARRIVE.TRANS64.A1T0 RZ, [R0+URZ+0x2b0], RZ ;  /* 0x0002b0ff00ff79a7 */ /* 0x0007e200081000ff */
[----:B------:R-:W-:-:S05]  /*1c70*/  VIADD R9, R9, 0x1 ;  /* 0x0000000109097836 */ /* 0x000fca0000000000 */
[----:B------:R-:W-:-:S04]  /*1c80*/  ISETP.NE.AND P0, PT, R9, 0x2, PT ;  /* 0x000000020900780c */ /* 0x000fc80003f05270 */
[----:B--2---:R-:W-:Y:S02]  /*1c90*/  SEL R3, RZ, 0x1, P0 ;  /* 0x00000001ff037807 */ /* 0x004fe40000000000 */
[----:B------:R-:W-:Y:S02]  /*1ca0*/  SEL R9, R9, RZ, P0 ;  /* 0x000000ff09097207 */ /* 0x000fe40000000000 */
[----:B------:R-:W-:-:S07]  /*1cb0*/  LOP3.LUT R8, R8, R3, RZ, 0x3c, !PT ;  /* 0x0000000308087212 */ /* 0x000fce00078e3cff */
.L_x_24:
[----:B------:R-:W-:Y:S01]  /*1cc0*/  ULEA UR4, UR5, UR7, 0x3 ;  /* 0x0000000705047291 */ /* 0x000fe2000f8e18ff */
[----:B---3--:R-:W-:Y:S01]  /*1cd0*/  SHF.L.U32 R0, R12, 0x1f, RZ ;  /* 0x0000001f0c007819 */ /* 0x008fe200000006ff */
[----:B------:R-:W-:Y:S02]  /*1ce0*/  UISETP.GE.U32.AND UP0, UPT, UR46, 0x3f, UPT ;  /* 0x0000003f2e00788c */ /* 0x000fe4000bf06070 */
[----:B------:R-:W-:Y:S02]  /*1cf0*/  USHF.L.U32 UR11, UR20, 0x7, URZ ;  /* 0x00000007140b7899 */ /* 0x000fe400080006ff */
[----:B------:R-:W-:Y:S01]  /*1d00*/  ULEA UR35, UR16, UR45, 0x6 ;  /* 0x0000002d10237291 */ /* 0x000fe2000f8e30ff */
[----:B------:R-:W-:Y:S02]  /*1d10*/  UMOV UR13, URZ ;  /* 0x000000ff000d7c82 */ /* 0x000fe40008000000 */
[----:B------:R2:W3:Y:S02]  /*1d20*/  SYNCS.PHASECHK.TRANS64.TRYWAIT P0, [UR4+0x110], R0 ;  /* 0x00011000ff0075a7 */ /* 0x0004e40008001104 */
[----:B------:R-:W-:Y:S07]  /*1d30*/  BRA.U !UP0, `(.L_x_26) ;  /* 0x0000000108bc7547 */ /* 0x000fee000b800000 */
[----:B------:R-:W-:Y:S01]  /*1d40*/  UMOV UR6, URZ ;  /* 0x000000ff00067c82 */ /* 0x000fe20008000000 */
[----:B------:R-:W-:-:S05]  /*1d50*/  UMOV UR4, UR5 ;  /* 0x0000000500047c82 */ /* 0x000fca0008000000 */
.L_x_32:
[----:B------:R-:W-:Y:S01]  /*1d60*/  ULEA UR33, UR4, UR7, 0x3 ;  /* 0x0000000704217291 */ /* 0x000fe2000f8e18ff */
[----:B---3--:R-:W-:Y:S01]  /*1d70*/  @!P3 MOV R2, 0x1800 ;  /* 0x000018000002b802 */ /* 0x008fe20000000f00 */
[----:B-1-3--:R-:W-:Y:S10]  /*1d80*/  @P0 BRA `(.L_x_27) ;  /* 0x00000000000c0947 */ /* 0x00aff40003800000 */
[----:B------:R-:W-:-:S04]  /*1d90*/  SHF.L.U32 R3, R12, 0x1f, RZ ;  /* 0x0000001f0c037819 */ /* 0x000fc800000006ff */
[----:B------:R-:W3:Y:S02]  /*1da0*/  SYNCS.PHASECHK.TRANS64.TRYWAIT P0, [UR33+0x110], R3 ;  /* 0x00011003ff0075a7 */ /* 0x000ee40008001121 */
[----:B---3--:R-:W-:Y:S05]  /*1db0*/  @!P0 BRA `(.L_x_28) ;  /* 0x0000006c00908947 */ /* 0x008fea0003800000 */
.L_x_27:
[----:B------:R3:W-:Y:S01]  /*1dc0*/  @!P3 SYNCS.ARRIVE.TRANS64 RZ, [UR33], R2 ;  /* 0x00000002ffffb9a7 */ /* 0x0007e20008000021 */
[----:B------:R-:W-:-:S04]  /*1dd0*/  ULOP3.LUT UR5, UR24, 0x2, URZ, 0xfc, !UPT ;  /* 0x0000000218057892 */ /* 0x000fc8000f8efcff */
[----:B------:R-:W-:-:S09]  /*1de0*/  UISETP.NE.AND UP0, UPT, UR5, 0x2, UPT ;  /* 0x000000020500788c */ /* 0x000fd2000bf05270 */
[----:B------:R-:W-:Y:S05]  /*1df0*/  BRA.U UP0, `(.L_x_29) ;  /* 0x0000000100047547 */ /* 0x000fea000b800000 */
[----:B-1----:R-:W-:Y:S05]  /*1e00*/  BPT.TRAP 0x1 ;  /* 0x000000040000795c */ /* 0x002fea0000300000 */
.L_x_29:
[----:B------:R-:W-:Y:S04]  /*1e10*/  BSSY.RECONVERGENT B0, `(.L_x_30) ;  /* 0x0000003000007945 */ /* 0x000fe80003800200 */
[----:B------:R-:W-:Y:S05]  /*1e20*/  @P2 BRA `(.L_x_31) ;  /* 0x0000000000042947 */ /* 0x000fea0003800000 */
[----:B-1----:R-:W-:Y:S05]  /*1e30*/  BPT.TRAP 0x1 ;  /* 0x000000040000795c */ /* 0x002fea0000300000 */
.L_x_31:
[----:B-1----:R-:W-:Y:S05]  /*1e40*/  BSYNC.RECONVERGENT B0 ;  /* 0x0000000000007941 */ /* 0x002fea0003800200 */
.L_x_30:
[----:B------:R-:W-:Y:S02]  /*1e50*/  UIADD3 UR5, UPT, UPT, UR4, 0x1, URZ ;  /* 0x0000000104057890 */ /* 0x000fe4000fffe0ff */
[----:B------:R-:W-:Y:S02]  /*1e60*/  ULEA UR32, UR4, UR28, 0xb ;  /* 0x0000001c04207291 */ /* 0x000fe4000f8e58ff */
[----:B------:R-:W-:Y:S02]  /*1e70*/  UISETP.NE.AND UP0, UPT, UR5, 0x22, UPT ;  /* 0x000000220500788c */ /* 0x000fe4000bf05270 */
[----:B------:R-:W-:Y:S02]  /*1e80*/  UIADD3 UR16, UP1, UPT, UR26, 0x80, URZ ;  /* 0x000000801a107890 */ /* 0x000fe4000ff3e0ff */
[----:B------:R-:W-:Y:S02]  /*1e90*/  USEL UR9, URZ, 0x1, UP0 ;  /* 0x00000001ff097887 */ /* 0x000fe40008000000 */
[----:B------:R-:W-:-:S02]  /*1ea0*/  USEL UR5, UR5, URZ, UP0 ;  /* 0x000000ff05057287 */ /* 0x000fc40008000000 */
[----:B------:R-:W-:Y:S02]  /*1eb0*/  UIADD3 UR14, UP0, UPT, UR26, 0x180, URZ ;  /* 0x000001801a0e7890 */ /* 0x000fe4000ff1e0ff */
[----:B------:R-:W-:Y:S01]  /*1ec0*/  ULEA UR8, UR5, UR7, 0x3 ;  /* 0x0000000705087291 */ /* 0x000fe2000f8e18ff */
[----:B------:R-:W-:Y:S01]  /*1ed0*/  LOP3.LUT R12, R12, UR9, RZ, 0x3c, !PT ;  /* 0x000000090c0c7c12 */ /* 0x000fe2000f8e3cff */
[----:B------:R-:W-:Y:S02]  /*1ee0*/  USHF.L.U32 UR34, UR6, 0x5, URZ ;  /* 0x0000000506227899 */ /* 0x000fe400080006ff */
[----:B------:R-:W-:Y:S01]  /*1ef0*/  UIADD3.X UR17, UPT, UPT, URZ, UR27, URZ, UP1, !UPT ;  /* 0x0000001bff117290 */ /* 0x000fe20008ffe4ff */
[----:B--2---:R-:W-:Y:S01]  /*1f00*/  SHF.L.U32 R0, R12, 0x1f, RZ ;  /* 0x0000001f0c007819 */ /* 0x004fe200000006ff */
[----:B------:R-:W-:Y:S02]  /*1f10*/  UIADD3 UR32, UPT, UPT, UR7, 0x4600, UR32 ;  /* 0x0000460007207890 */ /* 0x000fe4000fffe020 */
[----:B------:R-:W-:Y:S01]  /*1f20*/  UIADD3.X UR15, UPT, UPT, URZ, UR27, URZ, UP0, !UPT ;  /* 0x0000001bff0f7290 */ /* 0x000fe200087fe4ff */
[----:B------:R4:W1:Y:S01]  /*1f30*/  SYNCS.PHASECHK.TRANS64.TRYWAIT P0, [UR8+0x110], R0 ;  /* 0x00011000ff0075a7 */ /* 0x0008620008001108 */
[----:B------:R-:W-:Y:S01]  /*1f40*/  ULEA UR8, UR4, UR7, 0xc ;  /* 0x0000000704087291 */ /* 0x000fe2000f8e60ff */
[----:B------:R-:W-:Y:S01]  /*1f50*/  UMOV UR13, 0x30000 ;  /* 0x00030000000d7882 */ /* 0x000fe20000000000 */
[----:B------:R-:W-:-:S02]  /*1f60*/  UMOV UR18, 0x0 ;  /* 0x0000000000127882 */ /* 0x000fc40000000000 */
[----:B------:R-:W-:Y:S01]  /*1f70*/  UIADD3 UR8, UPT, UPT, UR8, 0x15600, URZ ;  /* 0x0001560008087890 */ /* 0x000fe2000fffe0ff */
[----:B------:R-:W-:Y:S01]  /*1f80*/  UMOV UR19, 0x10000000 ;  /* 0x1000000000137882 */ /* 0x000fe20000000000 */
[----:B------:R-:W-:Y:S01]  /*1f90*/  UMOV UR12, UR36 ;  /* 0x00000024000c7c82 */ /* 0x000fe20008000000 */
[----:B------:R-:W-:Y:S01]  /*1fa0*/  UMOV UR9, UR33 ;  /* 0x0000002100097c82 */ /* 0x000fe20008000000 */
[----:B------:R-:W-:Y:S01]  /*1fb0*/  UMOV UR10, UR34 ;  /* 0x00000022000a7c82 */ /* 0x000fe20008000000 */
[----:B------:R2:W-:Y:S01]  /*1fc0*/  UTMALDG.3D.MULTICAST [UR32], [UR16], UR13, desc[UR18] ;  /* 0x00001220100073b4 */ /* 0x0005e2000801180d */
[----:B------:R-:W-:Y:S01]  /*1fd0*/  UIADD3 UR6, UPT, UPT, UR6, 0x1, URZ ;  /* 0x0000000106067890 */ /* 0x000fe2000fffe0ff */
[----:B------:R-:W-:-:S03]  /*1fe0*/  UMOV UR4, UR5 ;  /* 0x0000000500047c82 */ /* 0x000fc60008000000 */
[----:B------:R-:W-:Y:S01]  /*1ff0*/  UISETP.NE.AND UP0, UPT, UR6, UR21, UPT ;  /* 0x000000150600728c */ /* 0x000fe2000bf05270 */
[----:B------:R4:W-:Y:S01]  /*2000*/  UTMALDG.3D [UR8], [UR14], desc[UR18] ;  /* 0x000012080e0075b4 */ /* 0x0009e20008011000 */
[----:B--2---:R-:W-:-:S07]  /*2010*/  UMOV UR13, UR21 ;  /* 0x00000015000d7c82 */ /* 0x004fce0008000000 */
[----:B----4-:R-:W-:Y:S05]  /*2020*/  BRA.U UP0, `(.L_x_32) ;  /* 0xfffffffd004c7547 */ /* 0x010fea000b83ffff */
.L_x_26:
[----:B------:R-:W-:Y:S01]  /*2030*/  ULEA UR4, UR5, UR7, 0x3 ;  /* 0x0000000705047291 */ /* 0x000fe2000f8e18ff */
[----:B--2---:R-:W-:Y:S01]  /*2040*/  SHF.L.U32 R0, R12, 0x1f, RZ ;  /* 0x0000001f0c007819 */ /* 0x004fe200000006ff */
[----:B------:R-:W-:Y:S01]  /*2050*/  @!P1 SYNCS.ARRIVE.TRANS64.A1T0 RZ, [UR7+0x248], RZ ;  /* 0x000248ffffff99a7 */ /* 0x000fe20008100007 */
[----:B------:R-:W-:-:S06]  /*2060*/  UISETP.GT.AND UP0, UPT, UR43, UR41, UPT ;  /* 0x000000292b00728c */ /* 0x000fcc000bf04270 */
[----:B-1-3--:R1:W2:Y:S03]  /*2070*/  SYNCS.PHASECHK.TRANS64.TRYWAIT P0, [UR4+0x110], R0 ;  /* 0x00011000ff0075a7 */ /* 0x00a2a60008001104 */
[----:B------:R-:W-:Y:S05]  /*2080*/  BRA.U !UP0, `(.L_x_33) ;  /* 0x0000000108bc7547 */ /* 0x000fea000b800000 */
[----:B------:R-:W-:Y:S01]  /*2090*/  UIADD3 UR25, UPT, UPT, UR44, UR13, URZ ;  /* 0x0000000d2c197290 */ /* 0x000fe2000fffe0ff */
[----:B------:R-:W-:-:S11]  /*20a0*/  UMOV UR4, UR5 ;  /* 0x0000000500047c82 */ /* 0x000fd60008000000 */
.L_x_39:
[----:B------:R-:W-:Y:S01]  /*20b0*/  ULEA UR17, UR4, UR7, 0x3 ;  /* 0x0000000704117291 */ /* 0x000fe2000f8e18ff */
[----:B--2---:R-:W-:Y:S01]  /*20c0*/  @!P3 MOV R2, 0x1800 ;  /* 0x000018000002b802 */ /* 0x004fe20000000f00 */
[----:B--2-4-:R-:W-:Y:S10]  /*20d0*/  @P0 BRA `(.L_x_34) ;  /* 0x00000000000c0947 */ /* 0x014ff40003800000 */
[----:B------:R-:W-:-:S04]  /*20e0*/  SHF.L.U32 R3, R12, 0x1f, RZ ;  /* 0x0000001f0c037819 */ /* 0x000fc800000006ff */
[----:B------:R-:W2:Y:S02]  /*20f0*/  SYNCS.PHASECHK.TRANS64.TRYWAIT P0, [UR17+0x110], R3 ;  /* 0x00011003ff0075a7 */ /* 0x000ea40008001111 */
[----:B--2---:R-:W-:Y:S05]  /*2100*/  @!P0 BRA `(.L_x_35) ;  /* 0x0000006800d48947 */ /* 0x004fea0003800000 */
.L_x_34:
[----:B------:R2:W-:Y:S01]  /*2110*/  @!P3 SYNCS.ARRIVE.TRANS64 RZ, [UR17], R2 ;  /* 0x00000002ffffb9a7 */ /* 0x0005e20008000011 */
[----:B------:R-:W-:-:S04]  /*2120*/  ULOP3.LUT UR5, UR24, 0x2, URZ, 0xfc, !UPT ;  /* 0x0000000218057892 */ /* 0x000fc8000f8efcff */
[----:B------:R-:W-:-:S09]  /*2130*/  UISETP.NE.AND UP0, UPT, UR5, 0x2, UPT ;  /* 0x000000020500788c */ /* 0x000fd2000bf05270 */
[----:B------:R-:W-:Y:S05]  /*2140*/  BRA.U UP0, `(.L_x_36) ;  /* 0x0000000100047547 */ /* 0x000fea000b800000 */
[----:B------:R-:W-:Y:S05]  /*2150*/  BPT.TRAP 0x1 ;  /* 0x000000040000795c */ /* 0x000fea0000300000 */
.L_x_36:
[----:B------:R-:W-:Y:S04]  /*2160*/  BSSY.RECONVERGENT B0, `(.L_x_37) ;  /* 0x0000003000007945 */ /* 0x000fe80003800200 */
[----:B------:R-:W-:Y:S05]  /*2170*/  @P2 BRA `(.L_x_38) ;  /* 0x0000000000042947 */ /* 0x000fea0003800000 */
[----:B------:R-:W-:Y:S05]  /*2180*/  BPT.TRAP 0x1 ;  /* 0x000000040000795c */ /* 0x000fea0000300000 */
.L_x_38:
[----:B------:R-:W-:Y:S05]  /*2190*/  BSYNC.RECONVERGENT B0 ;  /* 0x0000000000007941 */ /* 0x000fea0003800200 */
.L_x_37:
[----:B------:R-:W-:Y:S02]  /*21a0*/  UIADD3 UR5, UPT, UPT, UR4, 0x1, URZ ;  /* 0x0000000104057890 */ /* 0x000fe4000fffe0ff */
[----:B------:R-:W-:Y:S02]  /*21b0*/  UIADD3 UR14, UP1, UPT, UR26, 0x80, URZ ;  /* 0x000000801a0e7890 */ /* 0x000fe4000ff3e0ff */
[----:B------:R-:W-:Y:S02]  /*21c0*/  UISETP.NE.AND UP0, UPT, UR5, 0x22, UPT ;  /* 0x000000220500788c */ /* 0x000fe4000bf05270 */
[----:B------:R-:W-:Y:S02]  /*21d0*/  USHF.L.U32 UR18, UR13, 0x5, URZ ;  /* 0x000000050d127899 */ /* 0x000fe400080006ff */
[----:B------:R-:W-:Y:S02]  /*21e0*/  USEL UR8, URZ, 0x1, UP0 ;  /* 0x00000001ff087887 */ /* 0x000fe40008000000 */
[----:B------:R-:W-:-:S02]  /*21f0*/  USEL UR5, UR5, URZ, UP0 ;  /* 0x000000ff05057287 */ /* 0x000fc40008000000 */
[----:B------:R-:W-:Y:S02]  /*2200*/  UIADD3 UR22, UP0, UPT, UR26, 0x180, URZ ;  /* 0x000001801a167890 */ /* 0x000fe4000ff1e0ff */
[----:B------:R-:W-:Y:S01]  /*2210*/  LOP3.LUT R12, R12, UR8, RZ, 0x3c, !PT ;  /* 0x000000080c0c7c12 */ /* 0x000fe2000f8e3cff */
[----:B------:R-:W-:Y:S02]  /*2220*/  ULEA UR6, UR5, UR7, 0x3 ;  /* 0x0000000705067291 */ /* 0x000fe4000f8e18ff */
[----:B------:R-:W-:Y:S01]  /*2230*/  ULEA UR8, UR4, UR7, 0xc ;  /* 0x0000000704087291 */ /* 0x000fe2000f8e60ff */
[----:B-1----:R-:W-:Y:S01]  /*2240*/  SHF.L.U32 R0, R12, 0x1f, RZ ;  /* 0x0000001f0c007819 */ /* 0x002fe200000006ff */
[----:B------:R-:W-:Y:S02]  /*2250*/  ULEA UR16, UR4, UR29, 0xb ;  /* 0x0000001d04107291 */ /* 0x000fe4000f8e58ff */
[----:B------:R-:W-:Y:S02]  /*2260*/  UIADD3.X UR15, UPT, UPT, URZ, UR27, URZ, UP1, !UPT ;  /* 0x0000001bff0f7290 */ /* 0x000fe40008ffe4ff */
[----:B------:R-:W-:Y:S01]  /*2270*/  UIADD3 UR8, UPT, UPT, UR8, 0x15600, URZ ;  /* 0x0001560008087890 */ /* 0x000fe2000fffe0ff */
[----:B------:R3:W4:Y:S01]  /*2280*/  SYNCS.PHASECHK.TRANS64.TRYWAIT P0, [UR6+0x110], R0 ;  /* 0x00011000ff0075a7 */ /* 0x0007220008001106 */
[----:B------:R-:W-:Y:S01]  /*2290*/  UIADD3.X UR23, UPT, UPT, URZ, UR27, URZ, UP0, !UPT ;  /* 0x0000001bff177290 */ /* 0x000fe200087fe4ff */
[----:B------:R-:W-:Y:S01]  /*22a0*/  UMOV UR6, 0x30000 ;  /* 0x0003000000067882 */ /* 0x000fe20000000000 */
[----:B------:R-:W-:Y:S01]  /*22b0*/  UMOV UR30, 0x0 ;  /* 0x00000000001e7882 */ /* 0x000fe20000000000 */
[----:B------:R-:W-:Y:S01]  /*22c0*/  UMOV UR31, 0x10000000 ;  /* 0x10000000001f7882 */ /* 0x000fe20000000000 */
[----:B------:R-:W-:Y:S01]  /*22d0*/  UMOV UR19, UR35 ;  /* 0x0000002300137c82 */ /* 0x000fe20008000000 */
[----:B------:R-:W-:Y:S01]  /*22e0*/  UMOV UR20, UR36 ;  /* 0x0000002400147c82 */ /* 0x000fe20008000000 */
[----:B------:R-:W-:Y:S01]  /*22f0*/  UMOV UR12, UR36 ;  /* 0x00000024000c7c82 */ /* 0x000fe20008000000 */
[----:B------:R-:W-:Y:S01]  /*2300*/  UMOV UR9, UR17 ;  /* 0x0000001100097c82 */ /* 0x000fe20008000000 */
[----:B------:R-:W-:Y:S01]  /*2310*/  UMOV UR10, UR18 ;  /* 0x00000012000a7c82 */ /* 0x000fe20008000000 */
[----:B------:R3:W-:Y:S01]  /*2320*/  UTMALDG.3D.MULTICAST [UR16], [UR14], UR6, desc[UR30] ;  /* 0x00001e100e0073b4 */ /* 0x0007e20008011806 */
[----:B------:R-:W-:Y:S01]  /*2330*/  UIADD3 UR13, UPT, UPT, UR13, 0x1, URZ ;  /* 0x000000010d0d7890 */ /* 0x000fe2000fffe0ff */
[----:B------:R-:W-:-:S03]  /*2340*/  UMOV UR4, UR5 ;  /* 0x0000000500047c82 */ /* 0x000fc60008000000 */
[----:B------:R-:W-:Y:S01]  /*2350*/  UISETP.NE.AND UP0, UPT, UR13, UR25, UPT ;  /* 0x000000190d00728c */ /* 0x000fe2000bf05270 */
[----:B------:R3:W-:Y:S08]  /*2360*/  UTMALDG.3D [UR8], [UR22], desc[UR30] ;  /* 0x00001e08160075b4 */ /* 0x0007f00008011000 */
[----:B---3--:R-:W-:Y:S05]  /*2370*/  BRA.U UP0, `(.L_x_39) ;  /* 0xfffffffd004c7547 */ /* 0x008fea000b83ffff */
.L_x_33:
[C---:B------:R-:W-:Y:S01]  /*2380*/  LEA R3, R11.reuse, UR7, 0x3 ;  /* 0x000000070b037c11 */ /* 0x040fe2000f8e18ff */
[----:B------:R-:W-:Y:S01]  /*2390*/  NOP ;  /* 0x0000000000007918 */ /* 0x000fe20000000000 */
[----:B-1----:R-:W-:Y:S02]  /*23a0*/  SHF.L.U32 R0, R10, 0x1f, RZ ;  /* 0x0000001f0a007819 */ /* 0x002fe400000006ff */
[----:B------:R-:W-:Y:S02]  /*23b0*/  LEA R5, R11, UR7, 0x4 ;  /* 0x000000070b057c11 */ /* 0x000fe4000f8e20ff */
[----:B--2-4-:R-:W1:Y:S02]  /*23c0*/  SYNCS.PHASECHK.TRANS64.TRYWAIT P0, [R3+URZ+0x250], R0 ;  /* 0x00025000030075a7 */ /* 0x014e6400080011ff */
[----:B-1----:R-:W-:Y:S05]  /*23d0*/  @!P0 BRA `(.L_x_40) ;  /* 0x0000006800388947 */ /* 0x002fea0003800000 */
.L_x_146:
[----:B------:R-:W2:Y:S01]  /*23e0*/  LDS.128 R4, [R5+0x2e0] ;  /* 0x0002e00005047984 */ /* 0x000ea20000000c00 */
[----:B------:R-:W-:Y:S01]  /*23f0*/  UISETP.GE.AND UP0, UPT, UR42, 0x1, UPT ;  /* 0x000000012a00788c */ /* 0x000fe2000bf06270 */
[----:B------:R-:W-:Y:S01]  /*2400*/  @!PT LDS RZ, [RZ] ;  /* 0x00000000fffff984 */ /* 0x000fe20000000800 */
[----:B------:R-:W-:Y:S01]  /*2410*/  @!PT LDS RZ, [RZ] ;  /* 0x00000000fffff984 */ /* 0x000fe20000000800 */
[----:B------:R-:W-:Y:S01]  /*2420*/  @!PT LDS RZ, [RZ] ;  /* 0x00000000fffff984 */ /* 0x000fe20000000800 */
[----:B------:R-:W-:Y:S01]  /*2430*/  @!PT LDS RZ, [RZ] ;  /* 0x00000000fffff984 */ /* 0x000fe20000000800 */
[----:B------:R3:W-:Y:S06]  /*2440*/  MEMBAR.ALL.CTA ;  /* 0x0000000000007992 */ /* 0x0007ec0000008000 */
[----:B---3--:R-:W3:Y:S01]  /*2450*/  FENCE.VIEW.ASYNC.S ;  /* 0x00000000000073c6 */ /* 0x008ee20000000000 */
[----:B--2---:R-:W-:-:S13]  /*2460*/  LOP3.LUT P0, RZ, R6, 0x1, RZ, 0xc0, !PT ;  /* 0x0000000106ff7812 */ /* 0x004fda000780c0ff */
[----:B---3--:R-:W-:Y:S01]  /*2470*/  VOTEU.ANY UP1, P0 ;  /* 0x0000000000ff7886 */ /* 0x008fe20000020100 */
[----:B------:R-:W-:-:S13]  /*2480*/  PLOP3.LUT P0, PT, PT, PT, UP1, 0x80, 0x8 ;  /* 0x000000000008781c */ /* 0x000fda0003f0f018 */
[----:B-1----:R-:W-:Y:S02]  /*2490*/  @P0 LOP3.LUT R0, R5, 0xffff, RZ, 0xc0, !PT ;  /* 0x0000ffff05000812 */ /* 0x002fe400078ec0ff */
[----:B------:R-:W-:Y:S02]  /*24a0*/  @P0 MOV R2, R4 ;  /* 0x0000000400020202 */ /* 0x000fe40000000f00 */
[----:B------:R-:W-:Y:S01]  /*24b0*/  @P0 R2UR UR6, R0 ;  /* 0x00000000000602ca */ /* 0x000fe200000e0000 */
[----:B------:R-:W-:Y:S01]  /*24c0*/  VIADD R0, R3, 0x260 ;  /* 0x0000026003007836 */ /* 0x000fe20000000000 */
[----:B------:R-:W-:Y:S02]  /*24d0*/  @P0 SHF.R.U32.HI R4, RZ, 0x10, R5 ;  /* 0x00000010ff040819 */ /* 0x000fe40000011605 */
[----:B------:R-:W-:Y:S02]  /*24e0*/  @P0 R2UR UR8, R2 ;  /* 0x00000000020802ca */ /* 0x000fe400000e0000 */
[----:B------:R-:W-:-:S02]  /*24f0*/  PRMT R0, RZ, 0x654, R0 ;  /* 0x00000654ff007816 */ /* 0x000fc40000000000 */
[----:B------:R-:W-:Y:S02]  /*2500*/  @P0 R2UR UR4, R4 ;  /* 0x00000000040402ca */ /* 0x000fe400000e0000 */
[----:B------:R1:W-:Y:S03]  /*2510*/  SYNCS.ARRIVE.TRANS64.RED.A1T0 RZ, [R0+URZ], RZ ;  /* 0x000000ff00ff79a7 */ /* 0x0003e600081004ff */
[----:B------:R-:W-:-:S04]  /*2520*/  @UP1 UMOV UR37, UR6 ;  /* 0x0000000600251c82 */ /* 0x000fc80008000000 */
[----:B------:R-:W-:-:S04]  /*2530*/  @UP1 UMOV UR38, UR8 ;  /* 0x0000000800261c82 */ /* 0x000fc80008000000 */
[----:B------:R-:W-:Y:S01]  /*2540*/  @UP1 UMOV UR36, UR4 ;  /* 0x0000000400241c82 */ /* 0x000fe20008000000 */
[----:B------:R-:W-:Y:S05]  /*2550*/  BRA.U !UP0, `(.L_x_41) ;  /* 0x0000000108d47547 */ /* 0x000fea000b800000 */
[----:B------:R-:W2:Y:S01]  /*2560*/  LDCU.128 UR12, c[0x0][0xb10] ;  /* 0x00016200ff0c77ac */ /* 0x000ea20008000c00 */
[----:B------:R-:W3:Y:S01]  /*2570*/  LDCU UR25, c[0x0][0xb20] ;  /* 0x00016400ff1977ac */ /* 0x000ee20008000800 */
[----:B------:R-:W4:Y:S01]  /*2580*/  LDCU UR20, c[0x0][0xb0c] ;  /* 0x00016180ff1477ac */ /* 0x000f220008000800 */
[----:B------:R-:W1:Y:S01]  /*2590*/  LDCU.64 UR10, c[0x0][0xb28] ;  /* 0x00016500ff0a77ac */ /* 0x000e620008000a00 */
[----:B------:R-:W-:Y:S02]  /*25a0*/  UISETP.NE.AND UP3, UPT, UR42, 0x1, UPT ;  /* 0x000000012a00788c */ /* 0x000fe4000bf65270 */
[----:B--2---:R-:W-:Y:S02]  /*25b0*/  UIMAD.WIDE.U32 UR16, UR39, UR15, URZ ;  /* 0x0000000f271072a5 */ /* 0x004fe4000f8e00ff */
[----:B------:R-:W-:Y:S02]  /*25c0*/  UIMAD.WIDE.U32 UR8, UR40, UR12, URZ ;  /* 0x0000000c280872a5 */ /* 0x000fe4000f8e00ff */
[----:B------:R-:W-:-:S02]  /*25d0*/  UISETP.NE.AND UP0, UPT, UR14, 0x1, UPT ;  /* 0x000000010e00788c */ /* 0x000fc4000bf05270 */
[----:B------:R-:W-:Y:S01]  /*25e0*/  UIMAD.WIDE.U32 UR22, UR37, UR15, URZ ;  /* 0x0000000f251672a5 */ /* 0x000fe2000f8e00ff */
[----:B------:R-:W-:Y:S02]  /*25f0*/  UMOV UR16, UR17 ;  /* 0x0000001100107c82 */ /* 0x000fe40008000000 */
[----:B------:R-:W-:Y:S01]  /*2600*/  UMOV UR8, UR9 ;  /* 0x0000000900087c82 */ /* 0x000fe20008000000 */
[----:B---3--:R-:W-:Y:S02]  /*2610*/  USHF.R.U32.HI UR16, URZ, UR25, UR16 ;  /* 0x00000019ff107299 */ /* 0x008fe40008011610 */
[----:B----4-:R-:W-:Y:S02]  /*2620*/  UISETP.NE.AND UP2, UPT, UR20, 0x1, UPT ;  /* 0x000000011400788c */ /* 0x010fe4000bf45270 */
[----:B------:R-:W-:Y:S02]  /*2630*/  USHF.R.U32.HI UR8, URZ, UR13, UR8 ;  /* 0x0000000dff087299 */ /* 0x000fe40008011608 */
[----:B------:R-:W-:-:S02]  /*2640*/  USEL UR6, UR39, UR16, !UP0 ;  /* 0x0000001027067287 */ /* 0x000fc4000c000000 */
[----:B------:R-:W-:Y:S02]  /*2650*/  USEL UR8, UR40, UR8, !UP2 ;  /* 0x0000000828087287 */ /* 0x000fe4000d000000 */
[----:B-1----:R-:W-:Y:S01]  /*2660*/  UIMAD.WIDE.U32 UR16, UR6, UR10, URZ ;  /* 0x0000000a061072a5 */ /* 0x002fe2000f8e00ff */
[----:B------:R-:W-:Y:S01]  /*2670*/  UMOV UR4, UR23 ;  /* 0x0000001700047c82 */ /* 0x000fe20008000000 */
[----:B------:R-:W-:Y:S02]  /*2680*/  UIMAD.WIDE.U32 UR18, UR38, UR12, URZ ;  /* 0x0000000c261272a5 */ /* 0x000fe4000f8e00ff */
[----:B------:R-:W-:-:S03]  /*2690*/  UIMAD.WIDE.U32 UR22, UR8, UR10, URZ ;  /* 0x0000000a081672a5 */ /* 0x000fc6000f8e00ff */
[----:B------:R-:W-:Y:S01]  /*26a0*/  UMOV UR16, UR17 ;  /* 0x0000001100107c82 */ /* 0x000fe20008000000 */
[----:B------:R-:W-:Y:S02]  /*26b0*/  USHF.R.U32.HI UR4, URZ, UR25, UR4 ;  /* 0x00000019ff047299 */ /* 0x000fe40008011604 */
[----:B------:R-:W-:Y:S01]  /*26c0*/  @UP3 USHF.R.U32.HI UR6, URZ, UR11, UR16 ;  /* 0x0000000bff063299 */ /* 0x000fe20008011610 */
[----:B------:R-:W-:Y:S01]  /*26d0*/  UMOV UR18, UR19 ;  /* 0x0000001300127c82 */ /* 0x000fe20008000000 */
[----:B------:R-:W-:Y:S01]  /*26e0*/  UMOV UR22, UR23 ;  /* 0x0000001700167c82 */ /* 0x000fe20008000000 */
[----:B------:R-:W-:Y:S02]  /*26f0*/  USHF.R.U32.HI UR13, URZ, UR13, UR18 ;  /* 0x0000000dff0d7299 */ /* 0x000fe40008011612 */
[----:B------:R-:W-:Y:S02]  /*2700*/  USEL UR4, UR37, UR4, !UP0 ;  /* 0x0000000425047287 */ /* 0x000fe4000c000000 */
[----:B------:R-:W-:-:S02]  /*2710*/  @UP3 USHF.R.U32.HI UR8, URZ, UR11, UR22 ;  /* 0x0000000bff083299 */ /* 0x000fc40008011616 */
[----:B------:R-:W-:Y:S02]  /*2720*/  UIMAD UR9, UR42, UR6, URZ ;  /* 0x000000062a0972a4 */ /* 0x000fe4000f8e02ff */
[----:B------:R-:W-:Y:S02]  /*2730*/  USEL UR6, UR38, UR13, !UP2 ;  /* 0x0000000d26067287 */ /* 0x000fe4000d000000 */
[----:B------:R-:W-:Y:S02]  /*2740*/  UIMAD UR12, UR42, UR8, URZ ;  /* 0x000000082a0c72a4 */ /* 0x000fe4000f8e02ff */
[----:B------:R-:W-:Y:S02]  /*2750*/  UISETP.GE.AND UP0, UPT, UR4, UR9, UPT ;  /* 0x000000090400728c */ /* 0x000fe4000bf06270 */
[----:B------:R-:W-:Y:S02]  /*2760*/  UIMAD.WIDE.U32 UR16, UR4, UR10, URZ ;  /* 0x0000000a041072a5 */ /* 0x000fe4000f8e00ff */
[----:B------:R-:W-:-:S02]  /*2770*/  UISETP.GE.OR UP0, UPT, UR6, UR12, UP0 ;  /* 0x0000000c0600728c */ /* 0x000fc40008706670 */
        /* <DEDUP_REMOVED lines=19> */
.L_x_41:
[----:B------:R-:W2:Y:S02]  /*28b0*/  LDCU UR4, c[0x0][0xb30] ;  /* 0x00016600ff0477ac */ /* 0x000ea40008000800 */
[----:B--2---:R-:W-:-:S09]  /*28c0*/  UISETP.NE.AND UP0, UPT, UR4, 0x1, UPT ;  /* 0x000000010400788c */ /* 0x004fd2000bf05270 */
[----:B------:R-:W-:Y:S05]  /*28d0*/  BRA.U UP0, `(.L_x_42) ;  /* 0x0000000100447547 */ /* 0x000fea000b800000 */
[----:B------:R-:W2:Y:S01]  /*28e0*/  LDCU.128 UR12, c[0x0][0xb10] ;  /* 0x00016200ff0c77ac */ /* 0x000ea20008000c00 */
[----:B------:R-:W3:Y:S01]  /*28f0*/  LDCU UR16, c[0x0][0xb0c] ;  /* 0x00016180ff1077ac */ /* 0x000ee20008000800 */
[----:B------:R-:W4:Y:S01]  /*2900*/  LDCU UR17, c[0x0][0xb20] ;  /* 0x00016400ff1177ac */ /* 0x000f220008000800 */
[----:B--2---:R-:W-:Y:S02]  /*2910*/  UIMAD.WIDE.U32 UR10, UR38, UR12, URZ ;  /* 0x0000000c260a72a5 */ /* 0x004fe4000f8e00ff */
[----:B------:R-:W-:Y:S02]  /*2920*/  UIMAD.WIDE.U32 UR8, UR37, UR15, URZ ;  /* 0x0000000f250872a5 */ /* 0x000fe4000f8e00ff */
[----:B---3--:R-:W-:Y:S02]  /*2930*/  UISETP.NE.AND UP2, UPT, UR16, 0x1, UPT ;  /* 0x000000011000788c */ /* 0x008fe4000bf45270 */
[----:B------:R-:W-:Y:S01]  /*2940*/  UISETP.NE.AND UP0, UPT, UR14, 0x1, UPT ;  /* 0x000000010e00788c */ /* 0x000fe2000bf05270 */
[----:B------:R-:W-:-:S02]  /*2950*/  UMOV UR6, UR11 ;  /* 0x0000000b00067c82 */ /* 0x000fc40008000000 */
[----:B------:R-:W-:Y:S01]  /*2960*/  UMOV UR4, UR9 ;  /* 0x0000000900047c82 */ /* 0x000fe20008000000 */
[----:B------:R-:W-:Y:S02]  /*2970*/  USHF.R.U32.HI UR6, URZ, UR13, UR6 ;  /* 0x0000000dff067299 */ /* 0x000fe40008011606 */
[----:B----4-:R-:W-:Y:S02]  /*2980*/  USHF.R.U32.HI UR4, URZ, UR17, UR4 ;  /* 0x00000011ff047299 */ /* 0x010fe40008011604 */
[----:B------:R-:W-:Y:S02]  /*2990*/  USEL UR6, UR38, UR6, !UP2 ;  /* 0x0000000626067287 */ /* 0x000fe4000d000000 */
[----:B------:R-:W-:-:S04]  /*29a0*/  USEL UR4, UR37, UR4, !UP0 ;  /* 0x0000000425047287 */ /* 0x000fc8000c000000 */
[----:B------:R-:W-:Y:S02]  /*29b0*/  UIADD3 UR8, UPT, UPT, UR6, -UR4, URZ ;  /* 0x8000000406087290 */ /* 0x000fe4000fffe0ff */
[----:B------:R-:W-:Y:S02]  /*29c0*/  UIADD3 UR4, UPT, UPT, -UR6, UR4, URZ ;  /* 0x0000000406047290 */ /* 0x000fe4000fffe1ff */
[----:B------:R-:W-:Y:S02]  /*29d0*/  UIMAD UR37, UR8, UR14, UR37 ;  /* 0x0000000e082572a4 */ /* 0x000fe4000f8e0225 */
[----:B------:R-:W-:-:S12]  /*29e0*/  UIMAD UR38, UR4, UR16, UR38 ;  /* 0x00000010042672a4 */ /* 0x000fd8000f8e0226 */
.L_x_42:
[----:B------:R-:W-:Y:S01]  /*29f0*/  VIADD R11, R11, 0x1 ;  /* 0x000000010b0b7836 */ /* 0x000fe20000000000 */
[----:B------:R-:W-:Y:S01]  /*2a00*/  PLOP3.LUT P1, PT, PT, PT, PT, 0x80, 0x8 ;  /* 0x000000000008781c */ /* 0x000fe20003f2f070 */
[----:B------:R-:W-:Y:S02]  /*2a10*/  UIADD3 UR16, UPT, UPT, UR38, UR62, URZ ;  /* 0x0000003e26107290 */ /* 0x000fe4000fffe0ff */
[----:B------:R-:W-:Y:S01]  /*2a20*/  UIADD3 UR20, UPT, UPT, UR37, UR59, URZ ;  /* 0x0000003b25147290 */ /* 0x000fe2000fffe0ff */
[----:B------:R-:W-:-:S04]  /*2a30*/  ISETP.NE.AND P0, PT, R11, 0x2, PT ;  /* 0x000000020b00780c */ /* 0x000fc80003f05270 */
[----:B------:R-:W-:Y:S02]  /*2a40*/  SEL R3, RZ, 0x1, P0 ;  /* 0x00000001ff037807 */ /* 0x000fe40000000000 */
[----:B------:R-:W-:Y:S02]  /*2a50*/  SEL R11, R11, RZ, P0 ;  /* 0x000000ff0b0b7207 */ /* 0x000fe40000000000 */
[----:B------:R-:W-:Y:S01]  /*2a60*/  LOP3.LUT R10, R10, R3, RZ, 0x3c, !PT ;  /* 0x000000030a0a7212 */ /* 0x000fe200078e3cff */
[----:B------:R-:W-:Y:S06]  /*2a70*/  BRA.U UP1, `(.L_x_43) ;  /* 0xfffffff1015c7547 */ /* 0x000fec000b83ffff */
[----:B------:R-:W-:Y:S01]  /*2a80*/  UIADD3 UR7, UPT, UPT, UR7, 0x110, URZ ;  /* 0x0000011007077890 */ /* 0x000fe2000fffe0ff */
[----:B------:R-:W-:-:S03]  /*2a90*/  SHF.L.U32 R3, R12, 0x1f, RZ ;  /* 0x0000001f0c037819 */ /* 0x000fc600000006ff */
[----:B------:R-:W-:-:S09]  /*2aa0*/  ULEA UR4, UR5, UR7, 0x3 ;  /* 0x0000000705047291 */ /* 0x000fd2000f8e18ff */
[----:B------:R-:W2:Y:S02]  /*2ab0*/  SYNCS.PHASECHK.TRANS64.TRYWAIT P0, [UR4], R3 ;  /* 0x00000003ff0075a7 */ /* 0x000ea40008001104 */
[----:B--2---:R-:W-:Y:S05]  /*2ac0*/  @!P0 BRA `(.L_x_44) ;  /* 0x0000006000908947 */ /* 0x004fea0003800000 */
.L_x_148:
[----:B------:R-:W-:-:S04]  /*2ad0*/  UIADD3 UR4, UPT, UPT, UR5, 0x1, URZ ;  /* 0x0000000105047890 */ /* 0x000fc8000fffe0ff */
[----:B------:R-:W-:-:S04]  /*2ae0*/  UISETP.NE.AND UP0, UPT, UR4, 0x22, UPT ;  /* 0x000000220400788c */ /* 0x000fc8000bf05270 */
[----:B------:R-:W-:Y:S02]  /*2af0*/  USEL UR6, URZ, 0x1, UP0 ;  /* 0x00000001ff067887 */ /* 0x000fe40008000000 */
[----:B------:R-:W-:-:S04]  /*2b00*/  USEL UR4, UR4, URZ, UP0 ;  /* 0x000000ff04047287 */ /* 0x000fc80008000000 */
[----:B------:R-:W-:Y:S01]  /*2b10*/  ULEA UR5, UR4, UR7, 0x3 ;  /* 0x0000000704057291 */ /* 0x000fe2000f8e18ff */
[----:B------:R-:W-:-:S04]  /*2b20*/  LOP3.LUT R2, R12, UR6, RZ, 0x3c, !PT ;  /* 0x000000060c027c12 */ /* 0x000fc8000f8e3cff */
[----:B-1----:R-:W-:-:S04]  /*2b30*/  SHF.L.U32 R3, R2, 0x1f, RZ ;  /* 0x0000001f02037819 */ /* 0x002fc800000006ff */
[----:B------:R-:W1:Y:S02]  /*2b40*/  SYNCS.PHASECHK.TRANS64.TRYWAIT P0, [UR5], R3 ;  /* 0x00000003ff0075a7 */ /* 0x000e640008001105 */
[----:B-1----:R-:W-:Y:S05]  /*2b50*/  @!P0 BRA `(.L_x_45) ;  /* 0x0000006000848947 */ /* 0x002fea0003800000 */
.L_x_150:
        /* <DEDUP_REMOVED lines=9> */
.L_x_152:
        /* <DEDUP_REMOVED lines=9> */
.L_x_154:
        /* <DEDUP_REMOVED lines=9> */
.L_x_156:
        /* <DEDUP_REMOVED lines=9> */
.L_x_158:
        /* <DEDUP_REMOVED lines=9> */
.L_x_160:
        /* <DEDUP_REMOVED lines=9> */
.L_x_162:
        /* <DEDUP_REMOVED lines=9> */
.L_x_164:
        /* <DEDUP_REMOVED lines=9> */
.L_x_166:
        /* <DEDUP_REMOVED lines=9> */
.L_x_168:
        /* <DEDUP_REMOVED lines=9> */
.L_x_170:
        /* <DEDUP_REMOVED lines=9> */
.L_x_172:
        /* <DEDUP_REMOVED lines=9> */
.L_x_174:
        /* <DEDUP_REMOVED lines=9> */
.L_x_176:
        /* <DEDUP_REMOVED lines=9> */
.L_x_178:
        /* <DEDUP_REMOVED lines=9> */
.L_x_180:
        /* <DEDUP_REMOVED lines=9> */
.L_x_182:
        /* <DEDUP_REMOVED lines=9> */
.L_x_184:
        /* <DEDUP_REMOVED lines=9> */
.L_x_186:
        /* <DEDUP_REMOVED lines=9> */
.L_x_188:
        /* <DEDUP_REMOVED lines=9> */
.L_x_190:
        /* <DEDUP_REMOVED lines=9> */
.L_x_192:
        /* <DEDUP_REMOVED lines=9> */
.L_x_194:
        /* <DEDUP_REMOVED lines=9> */
.L_x_196:
        /* <DEDUP_REMOVED lines=9> */
.L_x_198:
        /* <DEDUP_REMOVED lines=9> */
.L_x_200:
        /* <DEDUP_REMOVED lines=9> */
.L_x_202:
        /* <DEDUP_REMOVED lines=9> */
.L_x_204:
        /* <DEDUP_REMOVED lines=9> */
.L_x_206:
        /* <DEDUP_REMOVED lines=9> */
.L_x_208:
        /* <DEDUP_REMOVED lines=9> */
.L_x_210:
        /* <DEDUP_REMOVED lines=9> */
.L_x_212:
[----:B------:R-:W-:-:S04]  /*3cd0*/  UIADD3 UR4, UPT, UPT, UR4, 0x1, URZ ;  /* 0x0000000104047890 */ /* 0x000fc8000fffe0ff */
[----:B------:R-:W-:-:S04]  /*3ce0*/  UISETP.NE.AND UP0, UPT, UR4, 0x22, UPT ;  /* 0x000000220400788c */ /* 0x000fc8000bf05270 */
[----:B------:R-:W-:Y:S02]  /*3cf0*/  USEL UR5, URZ, 0x1, UP0 ;  /* 0x00000001ff057887 */ /* 0x000fe40008000000 */
[----:B------:R-:W-:-:S04]  /*3d00*/  USEL UR4, UR4, URZ, UP0 ;  /* 0x000000ff04047287 */ /* 0x000fc80008000000 */
[----:B------:R-:W-:Y:S01]  /*3d10*/  ULEA UR4, UR4, UR7, 0x3 ;  /* 0x0000000704047291 */ /* 0x000fe2000f8e18ff */
[----:B-1----:R-:W-:-:S04]  /*3d20*/  LOP3.LUT R3, R2, UR5, RZ, 0x3c, !PT ;  /* 0x0000000502037c12 */ /* 0x002fc8000f8e3cff */
[----:B------:R-:W-:Y:S01]  /*3d30*/  SHF.L.U32 R3, R3, 0x1f, RZ ;  /* 0x0000001f03037819 */ /* 0x000fe200000006ff */
[----:B------:R-:W-:-:S07]  /*3d40*/  IMAD.U32 R0, RZ, RZ, UR4 ;  /* 0x00000004ff007e24 */ /* 0x000fce000f8e00ff */
.L_x_77:
[----:B-1----:R1:W2:Y:S02]  /*3d50*/  SYNCS.PHASECHK.TRANS64.TRYWAIT P0, [R0+URZ], R3 ;  /* 0x00000003000075a7 */ /* 0x0022a400080011ff */
[----:B--2---:R-:W-:Y:S05]  /*3d60*/  @!P0 NANOSLEEP.SYNCS 0x989680 ;  /* 0x009896800000895d */ /* 0x004fea0003900000 */
[----:B------:R-:W2:Y:S02]  /*3d70*/  @!P0 SYNCS.PHASECHK.TRANS64 P0, [R0+URZ], R3 ;  /* 0x00000003000085a7 */ /* 0x000ea400080010ff */
[----:B--2---:R-:W-:Y:S05]  /*3d80*/  @P0 EXIT ;  /* 0x000000000000094d */ /* 0x004fea0003800000 */
[----:B------:R-:W-:Y:S05]  /*3d90*/  BRA `(.L_x_77) ;  /* 0xfffffffc00ec7947 */ /* 0x000fea000383ffff */
.L_x_23:
[----:B------:R-:W1:Y:S02]  /*3da0*/  S2UR UR4, SR_CgaCtaId ;  /* 0x00000000000479c3 */ /* 0x000e640000008800 */
[----:B-1----:R-:W-:-:S04]  /*3db0*/  UISETP.NE.AND UP0, UPT, UR4, URZ, UPT ;  /* 0x000000ff0400728c */ /* 0x002fc8000bf05270 */
[----:B------:R-:W-:-:S09]  /*3dc0*/  UISETP.NE.OR UP0, UPT, UR17, 0x1, UP0 ;  /* 0x000000011100788c */ /* 0x000fd20008705670 */
[----:B------:R-:W-:Y:S05]  /*3dd0*/  BRA.U UP0, `(.L_x_78) ;  /* 0x00000005004c7547 */ /* 0x000fea000b800000 */
[----:B------:R-:W1:Y:S01]  /*3de0*/  S2UR UR5, SR_CgaCtaId ;  /* 0x00000000000579c3 */ /* 0x000e620000008800 */
[----:B------:R-:W-:Y:S01]  /*3df0*/  UMOV UR4, 0x400 ;  /* 0x0000040000047882 */ /* 0x000fe20000000000 */
[----:B------:R-:W-:Y:S01]  /*3e00*/  ISETP.GE.U32.AND P2, PT, R0, 0x2, PT ;  /* 0x000000020000780c */ /* 0x000fe20003f46070 */
[----:B------:R-:W-:Y:S01]  /*3e10*/  IMAD.MOV.U32 R12, RZ, RZ, 0x1 ;  /* 0x00000001ff0c7424 */ /* 0x000fe200078e00ff */
[----:B------:R-:W-:Y:S02]  /*3e20*/  CS2R R10, SRZ ;  /* 0x00000000000a7805 */ /* 0x000fe4000001ff00 */
[----:B------:R-:W-:Y:S01]  /*3e30*/  CS2R R8, SRZ ;  /* 0x0000000000087805 */ /* 0x000fe2000001ff00 */
[----:B-1----:R-:W-:-:S03]  /*3e40*/  ULEA UR6, UR5, UR4, 0x18 ;  /* 0x0000000405067291 */ /* 0x002fc6000f8ec0ff */
[----:B------:R-:W-:-:S09]  /*3e50*/  UMOV UR5, URZ ;  /* 0x000000ff00057c82 */ /* 0x000fd20008000000 */
.L_x_82:
[----:B------:R-:W-:Y:S02]  /*3e60*/  LEA R2, R8, UR6, 0x3 ;  /* 0x0000000608027c11 */ /* 0x000fe4000f8e18ff */
[----:B------:R-:W-:-:S03]  /*3e70*/  SHF.L.U32 R5, R9, 0x1f, RZ ;  /* 0x0000001f09057819 */ /* 0x000fc600000006ff */
[----:B------:R-:W-:Y:S01]  /*3e80*/  VIADD R4, R2, 0x2c0 ;  /* 0x000002c002047836 */ /* 0x000fe20000000000 */
[----:B------:R-:W1:Y:S02]  /*3e90*/  SYNCS.PHASECHK.TRANS64.TRYWAIT P0, [R2+URZ+0x2b0], R5 ;  /* 0x0002b005020075a7 */ /* 0x000e6400080011ff */
[----:B-1----:R-:W-:Y:S05]  /*3ea0*/  @!P0 BRA `(.L_x_79) ;  /* 0x0000005800b08947 */ /* 0x002fea0003800000 */
.L_x_213:
[----:B------:R-:W-:Y:S01]  /*3eb0*/  ULEA UR4, UR5, UR6, 0x3 ;  /* 0x0000000605047291 */ /* 0x000fe2000f8e18ff */
[----:B------:R-:W-:Y:S02]  /*3ec0*/  PRMT R4, RZ, 0x654, R4 ;  /* 0x00000654ff047816 */ /* 0x000fe40000000004 */
[----:B-1----:R-:W-:Y:S01]  /*3ed0*/  SHF.L.U32 R5, R12, 0x1f, RZ ;  /* 0x0000001f0c057819 */ /* 0x002fe200000006ff */
[----:B------:R-:W-:Y:S01]  /*3ee0*/  UIADD3 UR7, UPT, UPT, UR4, 0x250, URZ ;  /* 0x0000025004077890 */ /* 0x000fe2000fffe0ff */
[----:B------:R1:W-:Y:S05]  /*3ef0*/  SYNCS.ARRIVE.TRANS64.RED.A1T0 RZ, [R4+URZ], RZ ;  /* 0x000000ff04ff79a7 */ /* 0x0003ea00081004ff */
[----:B------:R-:W-:Y:S01]  /*3f00*/  IMAD.U32 R7, RZ, RZ, UR7 ;  /* 0x00000007ff077e24 */ /* 0x000fe2000f8e00ff */
[----:B------:R-:W2:Y:S04]  /*3f10*/  SYNCS.PHASECHK.TRANS64.TRYWAIT P0, [UR4+0x260], R5 ;  /* 0x00026005ff0075a7 */ /* 0x000ea80008001104 */
[----:B------:R-:W-:Y:S01]  /*3f20*/  PRMT R6, R0, 0x654, R7 ;  /* 0x0000065400067816 */ /* 0x000fe20000000007 */
[----:B-1----:R-:W-:Y:S01]  /*3f30*/  @!P2 IMAD.MOV.U32 R4, RZ, RZ, 0x10 ;  /* 0x00000010ff04a424 */ /* 0x002fe200078e00ff */
[----:B--2---:R-:W-:Y:S06]  /*3f40*/  @!P0 BRA `(.L_x_80) ;  /* 0x00000058009c8947 */ /* 0x004fec0003800000 */
.L_x_215:
[----:B------:R-:W-:Y:S01]  /*3f50*/  ULEA UR8, UR5, UR6, 0x4 ;  /* 0x0000000605087291 */ /* 0x000fe2000f8e20ff */
[----:B------:R-:W-:Y:S01]  /*3f60*/  SEL R3, R6, R3, !P2 ;  /* 0x0000000306037207 */ /* 0x000fe20005000000 */
[----:B------:R-:W-:Y:S01]  /*3f70*/  UIADD3 UR9, UPT, UPT, UR4, 0x250, URZ ;  /* 0x0000025004097890 */ /* 0x000fe2000fffe0ff */
[----:B-1----:R-:W-:Y:S01]  /*3f80*/  LEA R2, R11, UR6, 0x3 ;  /* 0x000000060b027c11 */ /* 0x002fe2000f8e18ff */
[----:B------:R-:W-:Y:S01]  /*3f90*/  UIADD3 UR8, UPT, UPT, UR8, 0x2e0, URZ ;  /* 0x000002e008087890 */ /* 0x000fe2000fffe0ff */
[----:B------:R-:W-:Y:S01]  /*3fa0*/  SHF.L.U32 R5, R10, 0x1f, RZ ;  /* 0x0000001f0a057819 */ /* 0x000fe200000006ff */
[----:B------:R1:W-:Y:S01]  /*3fb0*/  @!P2 SYNCS.ARRIVE.TRANS64.RED RZ, [R3+URZ], R4 ;  /* 0x0000000403ffa9a7 */ /* 0x0003e200080004ff */
[----:B------:R-:W-:Y:S01]  /*3fc0*/  UIADD3 UR4, UPT, UPT, UR5, 0x1, URZ ;  /* 0x0000000105047890 */ /* 0x000fe2000fffe0ff */
[----:B------:R-:W-:-:S03]  /*3fd0*/  VIADD R8, R8, 0x1 ;  /* 0x0000000108087836 */ /* 0x000fc60000000000 */
[----:B------:R-:W-:Y:S02]  /*3fe0*/  UISETP.NE.AND UP0, UPT, UR4, 0x2, UPT ;  /* 0x000000020400788c */ /* 0x000fe4000bf05270 */
[----:B------:R-:W-:Y:S06]  /*3ff0*/  UGETNEXTWORKID.BROADCAST [UR8], [UR9] ;  /* 0x00000000080073ca */ /* 0x000fec0008000100 */
[----:B------:R-:W-:Y:S01]  /*4000*/  USEL UR7, URZ, 0x1, UP0 ;  /* 0x00000001ff077887 */ /* 0x000fe20008000000 */
[----:B------:R-:W-:Y:S01]  /*4010*/  ISETP.NE.AND P0, PT, R8, 0x2, PT ;  /* 0x000000020800780c */ /* 0x000fe20003f05270 */
[----:B------:R-:W-:Y:S01]  /*4020*/  USEL UR5, UR4, URZ, UP0 ;  /* 0x000000ff04057287 */ /* 0x000fe20008000000 */
[----:B------:R-:W2:Y:S03]  /*4030*/  SYNCS.PHASECHK.TRANS64.TRYWAIT P1, [R2+URZ+0x250], R5 ;  /* 0x00025005020075a7 */ /* 0x000ea600080211ff */
[----:B------:R-:W-:Y:S01]  /*4040*/  LOP3.LUT R12, R12, UR7, RZ, 0x3c, !PT ;  /* 0x000000070c0c7c12 */ /* 0x000fe2000f8e3cff */
[----:B-12---:R-:W-:Y:S07]  /*4050*/  @!P1 BRA `(.L_x_81) ;  /* 0x0000005800709947 */ /* 0x006fee0003800000 */
.L_x_216:
[C---:B------:R-:W-:Y:S01]  /*4060*/  LEA R4, R11.reuse, UR6, 0x4 ;  /* 0x000000060b047c11 */ /* 0x040fe2000f8e20ff */
[----:B-1----:R-:W-:Y:S01]  /*4070*/  VIADD R2, R2, 0x260 ;  /* 0x0000026002027836 */ /* 0x002fe20000000000 */
[----:B------:R-:W-:Y:S01]  /*4080*/  SEL R8, R8, RZ, P0 ;  /* 0x000000ff08087207 */ /* 0x000fe20000000000 */
[----:B------:R-:W-:-:S03]  /*4090*/  VIADD R11, R11, 0x1 ;  /* 0x000000010b0b7836 */ /* 0x000fc60000000000 */
[----:B------:R-:W1:Y:S01]  /*40a0*/  LDS.128 R4, [R4+0x2e0] ;  /* 0x0002e00004047984 */ /* 0x000e620000000c00 */
[----:B------:R-:W-:Y:S02]  /*40b0*/  PRMT R2, RZ, 0x654, R2 ;  /* 0x00000654ff027816 */ /* 0x000fe40000000002 */
[C---:B------:R-:W-:Y:S01]  /*40c0*/  ISETP.NE.AND P1, PT, R11.reuse, 0x2, PT ;  /* 0x000000020b00780c */ /* 0x040fe20003f25270 */
[----:B------:R-:W-:Y:S01]  /*40d0*/  @!PT LDS RZ, [RZ] ;  /* 0x00000000fffff984 */ /* 0x000fe20000000800 */
[----:B------:R-:W-:Y:S01]  /*40e0*/  @!PT LDS RZ, [RZ] ;  /* 0x00000000fffff984 */ /* 0x000fe20000000800 */
[----:B------:R-:W-:Y:S01]  /*40f0*/  @!PT LDS RZ, [RZ] ;  /* 0x00000000fffff984 */ /* 0x000fe20000000800 */
[----:B------:R-:W-:Y:S01]  /*4100*/  @!PT LDS RZ, [RZ] ;  /* 0x00000000fffff984 */ /* 0x000fe20000000800 */
[----:B------:R2:W-:Y:S06]  /*4110*/  MEMBAR.ALL.CTA ;  /* 0x0000000000007992 */ /* 0x0005ec0000008000 */
[----:B--2---:R-:W2:Y:S01]  /*4120*/  FENCE.VIEW.ASYNC.S ;  /* 0x00000000000073c6 */ /* 0x004ea20000000000 */
[----:B------:R-:W-:Y:S01]  /*4130*/  SEL R11, R11, RZ, P1 ;  /* 0x000000ff0b0b7207 */ /* 0x000fe20000800000 */
[----:B--2---:R2:W-:Y:S01]  /*4140*/  SYNCS.ARRIVE.TRANS64.RED.A1T0 RZ, [R2+URZ], RZ ;  /* 0x000000ff02ff79a7 */ /* 0x0045e200081004ff */
[----:B-1----:R-:W-:-:S02]  /*4150*/  LOP3.LUT P3, RZ, R6, 0x1, RZ, 0xc0, !PT ;  /* 0x0000000106ff7812 */ /* 0x002fc4000786c0ff */
[----:B------:R-:W-:-:S04]  /*4160*/  SEL R5, RZ, 0x1, P1 ;  /* 0x00000001ff057807 */ /* 0x000fc80000800000 */
[----:B------:R-:W-:Y:S02]  /*4170*/  LOP3.LUT R10, R10, R5, RZ, 0x3c, !PT ;  /* 0x000000050a0a7212 */ /* 0x000fe400078e3cff */
[----:B--2---:R-:W-:-:S04]  /*4180*/  SEL R2, RZ, 0x1, P0 ;  /* 0x00000001ff027807 */ /* 0x004fc80000000000 */
[----:B------:R-:W-:Y:S01]  /*4190*/  LOP3.LUT R9, R9, R2, RZ, 0x3c, !PT ;  /* 0x0000000209097212 */ /* 0x000fe200078e3cff */
[----:B------:R-:W-:Y:S06]  /*41a0*/  @P3 BRA `(.L_x_82) ;  /* 0xfffffffc002c3947 */ /* 0x000fec000383ffff */
[----:B------:R-:W-:Y:S01]  /*41b0*/  ULEA UR4, UR5, UR6, 0x3 ;  /* 0x0000000605047291 */ /* 0x000fe2000f8e18ff */
[----:B------:R-:W-:-:S08]  /*41c0*/  SHF.L.U32 R3, R12, 0x1f, RZ ;  /* 0x0000001f0c037819 */ /* 0x000fd000000006ff */
[----:B------:R-:W1:Y:S02]  /*41d0*/  SYNCS.PHASECHK.TRANS64 P0, [UR4+0x260], R3 ;  /* 0x00026003ff0075a7 */ /* 0x000e640008001004 */
[----:B-1----:R-:W-:Y:S05]  /*41e0*/  @P0 BRA `(.L_x_83) ;  /* 0x0000000000080947 */ /* 0x002fea0003800000 */
[----:B------:R-:W1:Y:S02]  /*41f0*/  SYNCS.PHASECHK.TRANS64.TRYWAIT P0, [UR4+0x260], R3 ;  /* 0x00026003ff0075a7 */ /* 0x000e640008001104 */
[----:B-1----:R-:W-:Y:S05]  /*4200*/  @!P0 BRA `(.L_x_84) ;  /* 0x0000005800188947 */ /* 0x002fea0003800000 */
.L_x_83:
[----:B------:R-:W-:-:S04]  /*4210*/  UIADD3 UR7, UPT, UPT, UR5, 0x1, URZ ;  /* 0x0000000105077890 */ /* 0x000fc8000fffe0ff */
[----:B------:R-:W-:-:S04]  /*4220*/  UISETP.NE.AND UP0, UPT, UR7, 0x2, UPT ;  /* 0x000000020700788c */ /* 0x000fc8000bf05270 */
[----:B------:R-:W-:Y:S02]  /*4230*/  USEL UR8, URZ, 0x1, UP0 ;  /* 0x00000001ff087887 */ /* 0x000fe40008000000 */
[----:B------:R-:W-:-:S04]  /*4240*/  USEL UR7, UR7, URZ, UP0 ;  /* 0x000000ff07077287 */ /* 0x000fc80008000000 */
[----:B------:R-:W-:Y:S01]  /*4250*/  ULEA UR7, UR7, UR6, 0x3 ;  /* 0x0000000607077291 */ /* 0x000fe2000f8e18ff */
[----:B-1----:R-:W-:-:S04]  /*4260*/  LOP3.LUT R3, R12, UR8, RZ, 0x3c, !PT ;  /* 0x000000080c037c12 */ /* 0x002fc8000f8e3cff */
[----:B------:R-:W-:-:S04]  /*4270*/  SHF.L.U32 R0, R3, 0x1f, RZ ;  /* 0x0000001f03007819 */ /* 0x000fc800000006ff */
[----:B------:R-:W1:Y:S02]  /*4280*/  SYNCS.PHASECHK.TRANS64 P0, [UR7+0x260], R0 ;  /* 0x00026000ff0075a7 */ /* 0x000e640008001007 */
[----:B-1----:R-:W-:Y:S05]  /*4290*/  @P0 EXIT ;  /* 0x000000000000094d */ /* 0x002fea0003800000 */
[----:B------:R-:W-:Y:S02]  /*42a0*/  SHF.L.U32 R3, R3, 0x1f, RZ ;  /* 0x0000001f03037819 */ /* 0x000fe400000006ff */
[----:B------:R-:W-:-:S07]  /*42b0*/  MOV R0, UR7 ;  /* 0x0000000700007c02 */ /* 0x000fce0008000f00 */
.L_x_85:
[----:B-1----:R1:W2:Y:S02]  /*42c0*/  SYNCS.PHASECHK.TRANS64.TRYWAIT P0, [R0+URZ+0x260], R3 ;  /* 0x00026003000075a7 */ /* 0x0022a400080011ff */
[----:B--2---:R-:W-:Y:S05]  /*42d0*/  @!P0 NANOSLEEP.SYNCS 0x989680 ;  /* 0x009896800000895d */ /* 0x004fea0003900000 */
[----:B------:R-:W2:Y:S02]  /*42e0*/  @!P0 SYNCS.PHASECHK.TRANS64 P0, [R0+URZ+0x260], R3 ;  /* 0x00026003000085a7 */ /* 0x000ea400080010ff */
[----:B--2---:R-:W-:Y:S05]  /*42f0*/  @P0 EXIT ;  /* 0x000000000000094d */ /* 0x004fea0003800000 */
[----:B------:R-:W-:Y:S05]  /*4300*/  BRA `(.L_x_85) ;  /* 0xfffffffc00ec7947 */ /* 0x000fea000383ffff */
.L_x_78:
[----:B------:R-:W-:Y:S05]  /*4310*/  BRA.U UP4, `(.L_x_86) ;  /* 0x0000000d04847547 */ /* 0x000fea000b800000 */
[----:B------:R-:W1:Y:S01]  /*4320*/  S2UR UR7, SR_CgaCtaId ;  /* 0x00000000000779c3 */ /* 0x000e620000008800 */
[----:B------:R-:W-:Y:S01]  /*4330*/  UMOV UR4, 0x40 ;  /* 0x0000004000047882 */ /* 0x000fe20000000000 */
[----:B------:R-:W-:Y:S01]  /*4340*/  NOP ;  /* 0x0000000000007918 */ /* 0x000fe20000000000 */
[----:B------:R-:W-:Y:S01]  /*4350*/  UMOV UR6, 0x400 ;  /* 0x0000040000067882 */ /* 0x000fe20000000000 */
[----:B-1----:R-:W-:Y:S02]  /*4360*/  ULEA UR5, UR7, UR4, 0x18 ;  /* 0x0000000407057291 */ /* 0x002fe4000f8ec0ff */
[----:B------:R-:W-:-:S07]  /*4370*/  ULEA UR6, UR7, UR6, 0x18 ;  /* 0x0000000607067291 */ /* 0x000fce000f8ec0ff */
[----:B------:R-:W1:Y:S02]  /*4380*/  LDS.U8 R0, [UR5+0x1c] ;  /* 0x00001c05ff007984 */ /* 0x000e640008000000 */
[----:B-1----:R-:W-:-:S13]  /*4390*/  ISETP.NE.AND P0, PT, R0, RZ, PT ;  /* 0x000000ff0000720c */ /* 0x002fda0003f05270 */
[----:B------:R-:W-:Y:S05]  /*43a0*/  @P0 BRA `(.L_x_87) ;  /* 0x0000000000580947 */ /* 0x000fea0003800000 */
[----:B------:R-:W-:-:S13]  /*43b0*/  ELECT P0, URZ, PT ;  /* 0x0000000000ff782f */ /* 0x000fda0003800000 */
[----:B------:R-:W-:Y:S05]  /*43c0*/  @!P0 BRA `(.L_x_88) ;  /* 0x0000000000608947 */ /* 0x000fea0003800000 */
[----:B------:R-:W-:Y:S01]  /*43d0*/  UMOV UR4, 0x10 ;  /* 0x0000001000047882 */ /* 0x000fe20000000000 */
[----:B------:R-:W-:Y:S01]  /*43e0*/  HFMA2 R0, -RZ, RZ, 0, 5.9604644775390625e-08 ;  /* 0x00000001ff007431 */ /* 0x000fe200000001ff */
[----:B------:R-:W-:-:S03]  /*43f0*/  MOV R3, 0xffff ;  /* 0x0000ffff00037802 */ /* 0x000fc60000000f00 */
[----:B------:R-:W-:Y:S04]  /*4400*/  DEPBAR.LE SB1, 0x36 ;  /* 0x00009d800000791a */ /* 0x000fe80000000000 */
[----:B------:R-:W1:Y:S02]  /*4410*/  UTCATOMSWS.FIND_AND_SET.ALIGN UP0, UR4, UR4 ;  /* 0x00000004000475e3 */ /* 0x000e640008000800 */
[----:B-1----:R-:W-:Y:S01]  /*4420*/  MOV R4, UR4 ;  /* 0x0000000400047c02 */ /* 0x002fe20008000f00 */
[----:B------:R-:W-:Y:S06]  /*4430*/  BRA.U UP0, `(.L_x_89) ;  /* 0x0000000100187547 */ /* 0x000fec000b800000 */
.L_x_90:
[----:B------:R-:W-:Y:S05]  /*4440*/  NANOSLEEP 0x64 ;  /* 0x000000640000795d */ /* 0x000fea0003800000 */
[----:B------:R-:W-:-:S05]  /*4450*/  UMOV UR4, 0x10 ;  /* 0x0000001000047882 */ /* 0x000fca0000000000 */
[----:B------:R-:W-:Y:S04]  /*4460*/  DEPBAR.LE SB1, 0x36 ;  /* 0x00009d800000791a */ /* 0x000fe80000000000 */
[----:B------:R-:W1:Y:S02]  /*4470*/  UTCATOMSWS.FIND_AND_SET.ALIGN UP0, UR4, UR4 ;  /* 0x00000004000475e3 */ /* 0x000e640008000800 */
[----:B-1----:R-:W-:Y:S01]  /*4480*/  MOV R4, UR4 ;  /* 0x0000000400047c02 */ /* 0x002fe20008000f00 */
[----:B------:R-:W-:Y:S05]  /*4490*/  BRA.U !UP0, `(.L_x_90) ;  /* 0xfffffffd08e87547 */ /* 0x000fea000b83ffff */
.L_x_89:
[-C--:B------:R-:W-:Y:S02]  /*44a0*/  SHF.L.U32 R3, R3, R4.reuse, RZ ;  /* 0x0000000403037219 */ /* 0x080fe400000006ff */
[----:B------:R-:W-:Y:S01]  /*44b0*/  SHF.L.U32 R0, R0, R4, RZ ;  /* 0x0000000400007219 */ /* 0x000fe200000006ff */
[----:B------:R-:W-:Y:S02]  /*44c0*/  IMAD.SHL.U32 R4, R4, 0x20, RZ ;  /* 0x0000002004047824 */ /* 0x000fe400078e00ff */
[----:B------:R1:W-:Y:S04]  /*44d0*/  ATOMS.OR RZ, [UR5+0x14], R3 ;  /* 0x00001403ffff798c */ /* 0x0003e8000b000005 */
[----:B------:R1:W-:Y:S04]  /*44e0*/  ATOMS.OR RZ, [UR5+0x18], R0 ;  /* 0x00001800ffff798c */ /* 0x0003e8000b000005 */
[----:B------:R1:W-:Y:S01]  /*44f0*/  STS [UR6+0x300], R4 ;  /* 0x00030004ff007988 */ /* 0x0003e20008000806 */
[----:B------:R-:W-:Y:S05]  /*4500*/  BRA `(.L_x_88) ;  /* 0x0000000000107947 */ /* 0x000fea0003800000 */
.L_x_87:
[----:B------:R-:W-:Y:S02]  /*4510*/  MOV R0, 0xffffffff ;  /* 0xffffffff00007802 */ /* 0x000fe40000000f00 */
[----:B------:R-:W-:-:S03]  /*4520*/  MOV R4, 0x4550 ;  /* 0x0000455000047802 */ /* 0x000fc60000000f00 */
[----:B------:R1:W-:Y:S04]  /*4530*/  STS [UR6+0x300], R0 ;  /* 0x00030000ff007988 */ /* 0x0003e80008000806 */
[----:B-1---5:R-:W-:Y:S05]  /*4540*/  CALL.REL.NOINC `($__internal_1_$__cuda_sm10x_tcgen05_guardrail_trap_phase_invalid_during_alloc) ;  /* 0x0000005800d47944 */ /* 0x022fea0003c00000 */
.L_x_88:
[----:B------:R-:W-:Y:S05]  /*4550*/  WARPSYNC.ALL ;  /* 0x0000000000007948 */ /* 0x000fea0003800000 */
[----:B------:R-:W2:Y:S01]  /*4560*/  S2UR UR4, SR_CgaCtaId ;  /* 0x00000000000479c3 */ /* 0x000ea20000008800 */
[----:B------:R-:W-:Y:S01]  /*4570*/  UMOV UR13, 0x400 ;  /* 0x00000400000d7882 */ /* 0x000fe20000000000 */
[----:B------:R-:W-:-:S06]  /*4580*/  NOP ;  /* 0x0000000000007918 */ /* 0x000fcc0000000000 */
[----:B------:R-:W-:Y:S06]  /*4590*/  BAR.ARV 0x6, 0xa0 ;  /* 0x0182800000007b1d */ /* 0x000fec0000002000 */
[----:B------:R-:W3:Y:S01]  /*45a0*/  LDCU UR5, c[0x0][0x38c] ;  /* 0x00007180ff0577ac */ /* 0x000ee20008000800 */
[----:B------:R-:W-:Y:S01]  /*45b0*/  LOP3.LUT R2, R2, 0xffff, RZ, 0xc0, !PT ;  /* 0x0000ffff02027812 */ /* 0x000fe200078ec0ff */
[----:B------:R-:W-:Y:S01]  /*45c0*/  IMAD.MOV.U32 R11, RZ, RZ, 0x1 ;  /* 0x00000001ff0b7424 */ /* 0x000fe200078e00ff */
[----:B------:R-:W-:Y:S01]  /*45d0*/  CS2R R8, SRZ ;  /* 0x0000000000087805 */ /* 0x000fe2000001ff00 */
[----:B------:R-:W4:Y:S01]  /*45e0*/  LDCU UR8, c[0x0][0x38c] ;  /* 0x00007180ff0877ac */ /* 0x000f220008000800 */
[----:B------:R-:W-:Y:S01]  /*45f0*/  R2UR UR15, R2 ;  /* 0x00000000020f72ca */ /* 0x000fe200000e0000 */
[----:B------:R-:W-:Y:S01]  /*4600*/  IMAD.MOV.U32 R10, RZ, RZ, RZ ;  /* 0x000000ffff0a7224 */ /* 0x000fe200078e00ff */
[----:B------:R-:W-:Y:S01]  /*4610*/  UMOV UR18, URZ ;  /* 0x000000ff00127c82 */ /* 0x000fe20008000000 */
[----:B------:R-:W-:Y:S01]  /*4620*/  UMOV UR10, URZ ;  /* 0x000000ff000a7c82 */ /* 0x000fe20008000000 */
[----:B--2---:R-:W-:Y:S01]  /*4630*/  ULEA UR13, UR4, UR13, 0x18 ;  /* 0x0000000d040d7291 */ /* 0x004fe2000f8ec0ff */
[----:B------:R-:W-:Y:S01]  /*4640*/  UMOV UR20, 0x0 ;  /* 0x0000000000147882 */ /* 0x000fe20000000000 */
[----:B------:R-:W-:-:S02]  /*4650*/  UMOV UR21, 0x4200010 ;  /* 0x0420001000157882 */ /* 0x000fc40000000000 */
[----:B------:R-:W-:Y:S02]  /*4660*/  UIADD3 UR6, UPT, UPT, UR13, 0x4600, URZ ;  /* 0x000046000d067890 */ /* 0x000fe4000fffe0ff */
[----:B------:R-:W-:Y:S02]  /*4670*/  UIADD3 UR7, UPT, UPT, UR13, 0x15600, URZ ;  /* 0x000156000d077890 */ /* 0x000fe4000fffe0ff */
[----:B---3--:R-:W-:Y:S01]  /*4680*/  UIADD3 UR5, UPT, UPT, UR5, 0x1f, URZ ;  /* 0x0000001f05057890 */ /* 0x008fe2000fffe0ff */
[----:B-1----:R-:W1:Y:S01]  /*4690*/  LDS R0, [UR13+0x300] ;  /* 0x0003000dff007984 */ /* 0x002e620008000800 */
[----:B------:R-:W-:Y:S02]  /*46a0*/  USHF.R.U32.HI UR6, URZ, 0x4, UR6 ;  /* 0x00000004ff067899 */ /* 0x000fe40008011606 */
[----:B------:R-:W-:Y:S02]  /*46b0*/  USHF.R.S32.HI UR4, URZ, 0x1f, UR5 ;  /* 0x0000001fff047899 */ /* 0x000fe40008011405 */
[----:B------:R-:W-:-:S02]  /*46c0*/  ULOP3.LUT UR6, UR6, 0x3fff, URZ, 0xc0, !UPT ;  /* 0x00003fff06067892 */ /* 0x000fc4000f8ec0ff */
[----:B------:R-:W-:Y:S02]  /*46d0*/  ULEA.HI UR4, UR4, UR5, URZ, 0x5 ;  /* 0x0000000504047291 */ /* 0x000fe4000f8f28ff */
[----:B------:R-:W-:Y:S02]  /*46e0*/  USHF.R.U32.HI UR5, URZ, 0x4, UR7 ;  /* 0x00000004ff057899 */ /* 0x000fe40008011607 */
[----:B------:R-:W-:Y:S02]  /*46f0*/  USHF.R.S32.HI UR22, URZ, 0x5, UR4 ;  /* 0x00000005ff167899 */ /* 0x000fe40008011404 */
[----:B------:R-:W-:Y:S02]  /*4700*/  ULOP3.LUT UR5, UR5, 0x3fff, URZ, 0xc0, !UPT ;  /* 0x00003fff05057892 */ /* 0x000fe4000f8ec0ff */
[----:B------:R-:W-:Y:S02]  /*4710*/  UISETP.LT.AND UP0, UPT, UR22, 0x1, UPT ;  /* 0x000000011600788c */ /* 0x000fe4000bf01270 */
[----:B------:R-:W-:-:S02]  /*4720*/  ULOP3.LUT UR16, UR6, 0x10000, URZ, 0xfc, !UPT ;  /* 0x0001000006107892 */ /* 0x000fc4000f8efcff */
[----:B------:R-:W-:Y:S02]  /*4730*/  USEL UR23, UR22, 0x1, !UP0 ;  /* 0x0000000116177887 */ /* 0x000fe4000c000000 */
[----:B------:R-:W-:Y:S02]  /*4740*/  ULOP3.LUT UR17, UR5, 0x10000, URZ, 0xfc, !UPT ;  /* 0x0001000005117892 */ /* 0x000fe4000f8efcff */
[----:B------:R-:W-:Y:S02]  /*4750*/  UIADD3 UR23, UPT, UPT, -UR23, URZ, URZ ;  /* 0x000000ff17177290 */ /* 0x000fe4000fffe1ff */
[----:B----4-:R-:W-:Y:S01]  /*4760*/  UISETP.GE.AND UP4, UPT, UR8, 0x1, UPT ;  /* 0x000000010800788c */ /* 0x010fe2000bf86270 */
[----:B-1----:R-:W-:-:S15]  /*4770*/  R2UR UR24, R0 ;  /* 0x00000000001872ca */ /* 0x002fde00000e0000 */
.L_x_97:
[----:B------:R-:W-:Y:S02]  /*4780*/  LEA R0, R10, UR13, 0x3 ;  /* 0x0000000d0a007c11 */ /* 0x000fe4000f8e18ff */
[----:B------:R-:W-:Y:S02]  /*4790*/  SHF.L.U32 R5, R9, 0x1f, RZ ;  /* 0x0000001f09057819 */ /* 0x000fe400000006ff */
[----:B------:R-:W-:Y:S01]  /*47a0*/  PLOP3.LUT P0, PT, PT, PT, UP4, 0x80, 0x8 ;  /* 0x000000000008781c */ /* 0x000fe20003f0f048 */
[----:B------:R-:W-:Y:S01]  /*47b0*/  VIADD R3, R0, 0x260 ;  /* 0x0000026000037836 */ /* 0x000fe20000000000 */
[----:B-1----:R-:W1:Y:S02]  /*47c0*/  SYNCS.PHASECHK.TRANS64.TRYWAIT P1, [R0+URZ+0x250], R5 ;  /* 0x00025005000075a7 */ /* 0x002e6400080211ff */
[----:B-1-3--:R-:W-:Y:S09]  /*47d0*/  @!P1 BRA `(.L_x_91) ;  /* 0x0000005000bc9947 */ /* 0x00aff20003800000 */
.L_x_218:
[----:B------:R-:W-:Y:S01]  /*47e0*/  LEA R4, R10, UR13, 0x4 ;  /* 0x0000000d0a047c11 */ /* 0x000fe2000f8e20ff */
[----:B------:R-:W-:Y:S01]  /*47f0*/  @UP4 ULEA UR4, UR10, UR13, 0x3 ;  /* 0x0000000d0a044291 */ /* 0x000fe2000f8e18ff */
[----:B------:R-:W-:Y:S01]  /*4800*/  PLOP3.LUT P2, PT, PT, PT, PT, 0x80, 0x8 ;  /* 0x000000000008781c */ /* 0x000fe20003f4f070 */
[----:B------:R-:W-:Y:S01]  /*4810*/  ULEA UR19, UR18, UR13, 0x3 ;  /* 0x0000000d12137291 */ /* 0x000fe2000f8e18ff */
[----:B------:R-:W-:Y:S02]  /*4820*/  PRMT R3, RZ, 0x654, R3 ;  /* 0x00000654ff037816 */ /* 0x000fe40000000003 */
[----:B-1----:R-:W1:Y:S01]  /*4830*/  LDS.128 R4, [R4+0x2e0] ;  /* 0x0002e00004047984 */ /* 0x002e620000000c00 */
[----:B------:R-:W-:Y:S02]  /*4840*/  @P0 SHF.L.U32 R2, R8, 0x1f, RZ ;  /* 0x0000001f08020819 */ /* 0x000fe400000006ff */
[----:B------:R-:W-:Y:S01]  /*4850*/  SHF.L.U32 R0, R11, 0x1f, RZ ;  /* 0x0000001f0b007819 */ /* 0x000fe200000006ff */
[----:B------:R-:W-:Y:S01]  /*4860*/  @!PT LDS RZ, [RZ] ;  /* 0x00000000fffff984 */ /* 0x000fe20000000800 */
[----:B------:R-:W-:Y:S01]  /*4870*/  @!PT LDS RZ, [RZ] ;  /* 0x00000000fffff984 */ /* 0x000fe20000000800 */
[----:B------:R-:W-:Y:S01]  /*4880*/  @!PT LDS RZ, [RZ] ;  /* 0x00000000fffff984 */ /* 0x000fe20000000800 */
[----:B------:R-:W-:Y:S01]  /*4890*/  @!PT LDS RZ, [RZ] ;  /* 0x00000000fffff984 */ /* 0x000fe20000000800 */
[----:B------:R2:W-:Y:S06]  /*48a0*/  MEMBAR.ALL.CTA ;  /* 0x0000000000007992 */ /* 0x0005ec0000008000 */
[----:B--2---:R-:W2:Y:S02]  /*48b0*/  FENCE.VIEW.ASYNC.S ;  /* 0x00000000000073c6 */ /* 0x004ea40000000000 */
[----:B--2---:R2:W-:Y:S01]  /*48c0*/  SYNCS.ARRIVE.TRANS64.RED.A1T0 RZ, [R3+URZ], RZ ;  /* 0x000000ff03ff79a7 */ /* 0x0045e200081004ff */
[----:B------:R2:W3:Y:S01]  /*48d0*/  @P0 SYNCS.PHASECHK.TRANS64.TRYWAIT P2, [UR4], R2 ;  /* 0x00000002ff0005a7 */ /* 0x0004e20008041104 */
[----:B-1----:R-:W-:Y:S01]  /*48e0*/  LOP3.LUT P1, RZ, R6, 0x1, RZ, 0xc0, !PT ;  /* 0x0000000106ff7812 */ /* 0x002fe2000782c0ff */
[----:B------:R-:W1:Y:S02]  /*48f0*/  SYNCS.PHASECHK.TRANS64.TRYWAIT P0, [UR19+0x290], R0 ;  /* 0x00029000ff0075a7 */ /* 0x000e640008001113 */
[----:B-123--:R-:W-:Y:S10]  /*4900*/  @!P0 BRA `(.L_x_92) ;  /* 0x0000005000848947 */ /* 0x00eff40003800000 */
.L_x_220:
[----:B------:R-:W-:Y:S01]  /*4910*/  IADD3 R10, PT, PT, R10, 0x1, RZ ;  /* 0x000000010a0a7810 */ /* 0x000fe20007ffe0ff */
[----:B------:R-:W-:Y:S06]  /*4920*/  BRA.U !UP4, `(.L_x_93) ;  /* 0x000000010ca07547 */ /* 0x000fec000b800000 */
[----:B------:R-:W-:Y:S02]  /*4930*/  ULEA.HI UR4, UR18, UR18, URZ, 0x1 ;  /* 0x0000001212047291 */ /* 0x000fe4000f8f08ff */
[----:B------:R-:W-:Y:S02]  /*4940*/  UPLOP3.LUT UP2, UPT, UPT, UPT, UPT, 0x40, 0x4 ;  /* 0x000000000004789c */ /* 0x000fe40003f4e870 */
[----:B------:R-:W-:Y:S02]  /*4950*/  USHF.L.U32 UR5, UR4, 0x6, URZ ;  /* 0x0000000604057899 */ /* 0x000fe400080006ff */
[----:B------:R-:W-:Y:S02]  /*4960*/  ULOP3.LUT UR14, UR4, 0xffe, URZ, 0xc0, !UPT ;  /* 0x00000ffe040e7892 */ /* 0x000fe4000f8ec0ff */
[----:B------:R-:W-:Y:S02]  /*4970*/  ULOP3.LUT UR4, UR5, 0xffffff80, URZ, 0xc0, !UPT ;  /* 0xffffff8005047892 */ /* 0x000fe4000f8ec0ff */
[----:B------:R-:W-:-:S02]  /*4980*/  UIADD3 UR14, UPT, UPT, -UR14, UR18, URZ ;  /* 0x000000120e0e7290 */ /* 0x000fc4000fffe1ff */
[----:B------:R-:W-:Y:S01]  /*4990*/  UIADD3 UR4, UPT, UPT, UR24, UR4, URZ ;  /* 0x0000000418047290 */ /* 0x000fe2000fffe0ff */
[----:B------:R-:W-:Y:S01]  /*49a0*/  UMOV UR12, UR23 ;  /* 0x00000017000c7c82 */ /* 0x000fe20008000000 */
[----:B------:R-:W-:Y:S02]  /*49b0*/  UMOV UR11, UR22 ;  /* 0x00000016000b7c82 */ /* 0x000fe40008000000 */
[----:B------:R-:W-:Y:S01]  /*49c0*/  ULEA UR14, UR14, UR4, 0x14 ;  /* 0x000000040e0e7291 */ /* 0x000fe2000f8ea0ff */
[----:B------:R-:W-:-:S11]  /*49d0*/  UMOV UR5, UR10 ;  /* 0x0000000a00057c82 */ /* 0x000fd60008000000 */
.L_x_96:
[----:B------:R-:W-:Y:S02]  /*49e0*/  UIADD3 UR12, UPT, UPT, UR12, 0x1, URZ ;  /* 0x000000010c0c7890 */ /* 0x000fe4000fffe0ff */
[----:B--2---:R-:W-:Y:S02]  /*49f0*/  ULEA UR6, UR5, UR13, 0x3 ;  /* 0x0000000d05067291 */ /* 0x004fe4000f8e18ff */
[----:B------:R-:W-:Y:S01]  /*4a00*/  UISETP.NE.AND UP3, UPT, UR12, URZ, UPT ;  /* 0x000000ff0c00728c */ /* 0x000fe2000bf65270 */
[----:B---3--:R-:W-:Y:S10]  /*4a10*/  @P2 BRA `(.L_x_94) ;  /* 0x00000000000c2947 */ /* 0x008ff40003800000 */
[----:B-1----:R-:W-:Y:S04]  /*4a20*/  SHF.L.U32 R3, R8, 0x1f, RZ ;  /* 0x0000001f08037819 */ /* 0x002fe800000006ff */
[----:B------:R-:W1:Y:S02]  /*4a30*/  SYNCS.PHASECHK.TRANS64.TRYWAIT P0, [UR6], R3 ;  /* 0x00000003ff0075a7 */ /* 0x000e640008001106 */
[----:B-1----:R-:W-:Y:S05]  /*4a40*/  @!P0 BRA `(.L_x_95) ;  /* 0x00000050004c8947 */ /* 0x002fea0003800000 */
.L_x_94:
[----:B------:R-:W-:Y:S01]  /*4a50*/  UISETP.NE.AND UP0, UPT, UR11, 0x1, UPT ;  /* 0x000000010b00788c */ /* 0x000fe2000bf05270 */
[----:B------:R-:W-:Y:S01]  /*4a60*/  PLOP3.LUT P2, PT, PT, PT, PT, 0x80, 0x8 ;  /* 0x000000000008781c */ /* 0x000fe20003f4f070 */
[----:B------:R-:W-:Y:S02]  /*4a70*/  UIADD3 UR4, UPT, UPT, UR5, 0x1, URZ ;  /* 0x0000000105047890 */ /* 0x000fe4000fffe0ff */
[----:B------:R-:W-:Y:S02]  /*4a80*/  ULEA UR8, UR5, UR17, 0x8 ;  /* 0x0000001105087291 */ /* 0x000fe4000f8e40ff */
[----:B------:R-:W-:Y:S01]  /*4a90*/  UISETP.NE.AND UP1, UPT, UR4, 0x22, UPT ;  /* 0x000000220400788c */ /* 0x000fe2000bf25270 */
[----:B------:R-:W-:Y:S01]  /*4aa0*/  PLOP3.LUT P0, PT, PT, PT, UP0, 0x80, 0x8 ;  /* 0x000000000008781c */ /* 0x000fe20003f0f008 */
[----:B------:R-:W-:Y:S02]  /*4ab0*/  UIADD3 UR11, UPT, UPT, UR11, -0x1, URZ ;  /* 0xffffffff0b0b7890 */ /* 0x000fe4000fffe0ff */
[----:B------:R-:W-:Y:S02]  /*4ac0*/  USEL UR7, URZ, 0x1, UP1 ;  /* 0x00000001ff077887 */ /* 0x000fe40008800000 */
[----:B------:R-:W-:Y:S01]  /*4ad0*/  USEL UR10, UR4, URZ, UP1 ;  /* 0x000000ff040a7287 */ /* 0x000fe20008800000 */
[----:B------:R-:W-:Y:S03]  /*4ae0*/  UMOV UR9, 0xc0004010 ;  /* 0xc000401000097882 */ /* 0x000fe60000000000 */
[----:B------:R-:W-:Y:S01]  /*4af0*/  @UP0 ULEA UR4, UR10, UR13, 0x3 ;  /* 0x0000000d0a040291 */ /* 0x000fe2000f8e18ff */
[----:B------:R-:W-:Y:S01]  /*4b00*/  LOP3.LUT R8, R8, UR7, RZ, 0x3c, !PT ;  /* 0x0000000708087c12 */ /* 0x000fe2000f8e3cff */
[----:B------:R-:W-:Y:S03]  /*4b10*/  UMOV UR7, 0xc0004010 ;  /* 0xc000401000077882 */ /* 0x000fe60000000000 */
[----:B-1----:R-:W-:Y:S04]  /*4b20*/  @P0 SHF.L.U32 R0, R8, 0x1f, RZ ;  /* 0x0000001f08000819 */ /* 0x002fe800000006ff */
[----:B------:R2:W3:Y:S01]  /*4b30*/  @P0 SYNCS.PHASECHK.TRANS64.TRYWAIT P2, [UR4], R0 ;  /* 0x00000000ff0005a7 */ /* 0x0004e20008041104 */
[----:B------:R-:W-:Y:S02]  /*4b40*/  UIADD3 UR4, UPT, UPT, UR6, 0x110, URZ ;  /* 0x0000011006047890 */ /* 0x000fe4000fffe0ff */
[----:B------:R-:W-:Y:S03]  /*4b50*/  ULEA UR6, UR5, UR16, 0x7 ;  /* 0x0000001005067291 */ /* 0x000fe6000f8e38ff */
[----:B------:R-:W-:Y:S06]  /*4b60*/  UMOV UR5, UR10 ;  /* 0x0000000a00057c82 */ /* 0x000fec0008000000 */
[----:B------:R2:W-:Y:S01]  /*4b70*/  UTCQMMA gdesc[UR6], gdesc[UR8], tmem[UR14], tmem[UR20], idesc[UR21], UP2 ;  /* 0x00ff1408060075ea */ /* 0x0005e2000900030e */
[----:B------:R-:W-:Y:S01]  /*4b80*/  UPLOP3.LUT UP2, UPT, UPT, UPT, UPT, 0x80, 0x8 ;  /* 0x000000000008789c */ /* 0x000fe20003f4f070 */
[----:B------:R2:W-:Y:S01]  /*4b90*/  UTCBAR.MULTICAST [UR4], URZ, UR15 ;  /* 0x000000ff040073e9 */ /* 0x0005e2000800080f */
[----:B------:R-:W-:Y:S09]  /*4ba0*/  BRA.U UP3, `(.L_x_96) ;  /* 0xfffffffd038c7547 */ /* 0x000ff2000b83ffff */
.L_x_93:
[----:B--2---:R-:W-:Y:S01]  /*4bb0*/  UIADD3 UR4, UPT, UPT, UR18, 0x1, URZ ;  /* 0x0000000112047890 */ /* 0x004fe2000fffe0ff */
[C---:B------:R-:W-:Y:S01]  /*4bc0*/  ISETP.NE.AND P0, PT, R10.reuse, 0x2, PT ;  /* 0x000000020a00780c */ /* 0x040fe20003f05270 */
[----:B------:R-:W-:Y:S02]  /*4bd0*/  UIADD3 UR5, UPT, UPT, UR19, 0x270, URZ ;  /* 0x0000027013057890 */ /* 0x000fe4000fffe0ff */
[----:B------:R-:W-:Y:S01]  /*4be0*/  UISETP.NE.AND UP0, UPT, UR4, 0x4, UPT ;  /* 0x000000040400788c */ /* 0x000fe2000bf05270 */
[----:B-1----:R-:W-:Y:S02]  /*4bf0*/  SEL R0, RZ, 0x1, P0 ;  /* 0x00000001ff007807 */ /* 0x002fe40000000000 */
[----:B------:R-:W-:Y:S01]  /*4c00*/  SEL R10, R10, RZ, P0 ;  /* 0x000000ff0a0a7207 */ /* 0x000fe20000000000 */
[----:B------:R-:W-:Y:S01]  /*4c10*/  USEL UR6, URZ, 0x1, UP0 ;  /* 0x00000001ff067887 */ /* 0x000fe20008000000 */
[----:B------:R-:W-:Y:S01]  /*4c20*/  LOP3.LUT R9, R9, R0, RZ, 0x3c, !PT ;  /* 0x0000000009097212 */ /* 0x000fe200078e3cff */
[----:B------:R-:W-:Y:S01]  /*4c30*/  USEL UR18, UR4, URZ, UP0 ;  /* 0x000000ff04127287 */ /* 0x000fe20008000000 */
[----:B------:R1:W-:Y:S03]  /*4c40*/  UTCBAR [UR5], URZ ;  /* 0x000000ff050073e9 */ /* 0x0003e600080000ff */
[----:B------:R-:W-:Y:S01]  /*4c50*/  LOP3.LUT R11, R11, UR6, RZ, 0x3c, !PT ;  /* 0x000000060b0b7c12 */ /* 0x000fe2000f8e3cff */
[----:B------:R-:W-:Y:S07]  /*4c60*/  @P1 BRA `(.L_x_97) ;  /* 0xfffffff800c41947 */ /* 0x000fee000383ffff */
[----:B------:R-:W2:Y:S01]  /*4c70*/  S2UR UR8, SR_CgaCtaId ;  /* 0x00000000000879c3 */ /* 0x000ea20000008800 */
[----:B------:R-:W-:Y:S01]  /*4c80*/  ELECT P0, URZ, PT ;  /* 0x0000000000ff782f */ /* 0x000fe20003800000 */
[----:B------:R-:W-:Y:S01]  /*4c90*/  IMAD.MOV.U32 R0, RZ, RZ, 0x1 ;  /* 0x00000001ff007424 */ /* 0x000fe200078e00ff */
[----:B------:R-:W-:Y:S01]  /*4ca0*/  UIADD3 UR13, UPT, UPT, UR13, 0x290, URZ ;  /* 0x000002900d0d7890 */ /* 0x000fe2000fffe0ff */
[----:B------:R-:W-:Y:S01]  /*4cb0*/  SHF.L.U32 R3, R11, 0x1f, RZ ;  /* 0x0000001f0b037819 */ /* 0x000fe200000006ff */
[----:B------:R-:W-:-:S03]  /*4cc0*/  UMOV UR4, 0x40 ;  /* 0x0000004000047882 */ /* 0x000fc60000000000 */
[----:B------:R-:W-:Y:S01]  /*4cd0*/  UVIRTCOUNT.DEALLOC.SMPOOL 0x80 ;  /* 0x000000800000784c */ /* 0x000fe20000000000 */
[----:B--2---:R-:W-:Y:S02]  /*4ce0*/  ULEA UR8, UR8, UR4, 0x18 ;  /* 0x0000000408087291 */ /* 0x004fe4000f8ec0ff */
[----:B------:R-:W-:-:S07]  /*4cf0*/  ULEA UR4, UR18, UR13, 0x3 ;  /* 0x0000000d12047291 */ /* 0x000fce000f8e18ff */
[----:B------:R2:W-:Y:S02]  /*4d00*/  @P0 STS.U8 [UR8+0x1c], R0 ;  /* 0x00001c00ff000988 */ /* 0x0005e40008000008 */
[----:B------:R-:W4:Y:S02]  /*4d10*/  SYNCS.PHASECHK.TRANS64.TRYWAIT P0, [UR4], R3 ;  /* 0x00000003ff0075a7 */ /* 0x000f240008001104 */
[----:B--2-4-:R-:W-:Y:S05]  /*4d20*/  @!P0 BRA `(.L_x_98) ;  /* 0x0000004c00ac8947 */ /* 0x014fea0003800000 */
.L_x_223:
[----:B------:R-:W-:-:S04]  /*4d30*/  UIADD3 UR4, UPT, UPT, UR18, 0x1, URZ ;  /* 0x0000000112047890 */ /* 0x000fc8000fffe0ff */
[----:B------:R-:W-:-:S04]  /*4d40*/  UISETP.NE.AND UP0, UPT, UR4, 0x4, UPT ;  /* 0x000000040400788c */ /* 0x000fc8000bf05270 */
[----:B------:R-:W-:Y:S02]  /*4d50*/  USEL UR6, URZ, 0x1, UP0 ;  /* 0x00000001ff067887 */ /* 0x000fe40008000000 */
[----:B------:R-:W-:-:S04]  /*4d60*/  USEL UR4, UR4, URZ, UP0 ;  /* 0x000000ff04047287 */ /* 0x000fc80008000000 */
[----:B-1----:R-:W-:Y:S01]  /*4d70*/  ULEA UR5, UR4, UR13, 0x3 ;  /* 0x0000000d04057291 */ /* 0x002fe2000f8e18ff */
[----:B------:R-:W-:-:S04]  /*4d80*/  LOP3.LUT R2, R11, UR6, RZ, 0x3c, !PT ;  /* 0x000000060b027c12 */ /* 0x000fc8000f8e3cff */
[----:B--2---:R-:W-:-:S04]  /*4d90*/  SHF.L.U32 R3, R2, 0x1f, RZ ;  /* 0x0000001f02037819 */ /* 0x004fc800000006ff */
[----:B------:R-:W1:Y:S02]  /*4da0*/  SYNCS.PHASECHK.TRANS64.TRYWAIT P0, [UR5], R3 ;  /* 0x00000003ff0075a7 */ /* 0x000e640008001105 */
[----:B-1----:R-:W-:Y:S05]  /*4db0*/  @!P0 BRA `(.L_x_99) ;  /* 0x0000004c00a08947 */ /* 0x002fea0003800000 */
.L_x_225:
        /* <DEDUP_REMOVED lines=9> */
.L_x_227:
[----:B------:R-:W-:-:S04]  /*4e50*/  UIADD3 UR4, UPT, UPT, UR4, 0x1, URZ ;  /* 0x0000000104047890 */ /* 0x000fc8000fffe0ff */
[----:B------:R-:W-:-:S04]  /*4e60*/  UISETP.NE.AND UP0, UPT, UR4, 0x4, UPT ;  /* 0x000000040400788c */ /* 0x000fc8000bf05270 */
[----:B------:R-:W-:Y:S02]  /*4e70*/  USEL UR5, URZ, 0x1, UP0 ;  /* 0x00000001ff057887 */ /* 0x000fe40008000000 */
[----:B------:R-:W-:-:S04]  /*4e80*/  USEL UR4, UR4, URZ, UP0 ;  /* 0x000000ff04047287 */ /* 0x000fc80008000000 */
[----:B------:R-:W-:Y:S01]  /*4e90*/  ULEA UR4, UR4, UR13, 0x3 ;  /* 0x0000000d04047291 */ /* 0x000fe2000f8e18ff */
[----:B-1----:R-:W-:-:S04]  /*4ea0*/  LOP3.LUT R3, R2, UR5, RZ, 0x3c, !PT ;  /* 0x0000000502037c12 */ /* 0x002fc8000f8e3cff */
[----:B------:R-:W-:-:S04]  /*4eb0*/  SHF.L.U32 R3, R3, 0x1f, RZ ;  /* 0x0000001f03037819 */ /* 0x000fc800000006ff */
[----:B------:R-:W1:Y:S02]  /*4ec0*/  SYNCS.PHASECHK.TRANS64.TRYWAIT P0, [UR4], R3 ;  /* 0x00000003ff0075a7 */ /* 0x000e640008001104 */
[----:B-1----:R-:W-:Y:S05]  /*4ed0*/  @!P0 BRA `(.L_x_101) ;  /* 0x0000004c00888947 */ /* 0x002fea0003800000 */
.L_x_229:
[----:B------:R-:W-:Y:S01]  /*4ee0*/  NOP ;  /* 0x0000000000007918 */ /* 0x000fe20000000000 */
[----:B-1----:R-:W1:Y:S01]  /*4ef0*/  LDS R0, [UR8+0x14] ;  /* 0x00001408ff007984 */ /* 0x002e620008000800 */
[----:B------:R-:W-:Y:S01]  /*4f00*/  ULOP3.LUT UR4, UR24, 0xffff, URZ, 0xc0, !UPT ;  /* 0x0000ffff18047892 */ /* 0x000fe2000f8ec0ff */
[----:B------:R-:W-:Y:S01]  /*4f10*/  UMOV UR5, 0xffff ;  /* 0x0000ffff00057882 */ /* 0x000fe20000000000 */
[----:B------:R-:W-:Y:S02]  /*4f20*/  UMOV UR6, 0x1 ;  /* 0x0000000100067882 */ /* 0x000fe40000000000 */
[----:B------:R-:W-:-:S04]  /*4f30*/  USHF.R.U32.HI UR4, URZ, 0x5, UR4 ;  /* 0x00000005ff047899 */ /* 0x000fc80008011604 */
[----:B------:R-:W-:Y:S02]  /*4f40*/  USHF.L.U32 UR5, UR5, UR4, URZ ;  /* 0x0000000405057299 */ /* 0x000fe400080006ff */
[----:B------:R-:W-:-:S04]  /*4f50*/  USHF.L.U32 UR4, UR6, UR4, URZ ;  /* 0x0000000406047299 */ /* 0x000fc800080006ff */
[----:B-1----:R-:W-:-:S04]  /*4f60*/  LOP3.LUT R0, R0, UR5, RZ, 0xc0, !PT ;  /* 0x0000000500007c12 */ /* 0x002fc8000f8ec0ff */
[----:B------:R-:W-:-:S13]  /*4f70*/  ISETP.NE.AND P0, PT, R0, UR5, PT ;  /* 0x0000000500007c0c */ /* 0x000fda000bf05270 */
[----:B------:R-:W-:Y:S05]  /*4f80*/  @P0 BRA `(.L_x_102) ;  /* 0x0000000000580947 */ /* 0x000fea0003800000 */
[----:B------:R-:W1:Y:S02]  /*4f90*/  LDS R0, [UR8+0x18] ;  /* 0x00001808ff007984 */ /* 0x000e640008000800 */
[----:B-1----:R-:W-:-:S04]  /*4fa0*/  LOP3.LUT R0, R0, UR4, RZ, 0xc0, !PT ;  /* 0x0000000400007c12 */ /* 0x002fc8000f8ec0ff */
[----:B------:R-:W-:-:S13]  /*4fb0*/  ISETP.NE.AND P0, PT, R0, UR4, PT ;  /* 0x0000000400007c0c */ /* 0x000fda000bf05270 */
[----:B------:R-:W-:Y:S05]  /*4fc0*/  @P0 BRA `(.L_x_103) ;  /* 0x00000000003c0947 */ /* 0x000fea0003800000 */
[----:B------:R-:W1:Y:S01]  /*4fd0*/  S2R R2, SR_LANEID ;  /* 0x0000000000027919 */ /* 0x000e620000000000 */
[----:B------:R-:W-:Y:S01]  /*4fe0*/  ULOP3.LUT UR5, URZ, UR5, URZ, 0x33, !UPT ;  /* 0x00000005ff057292 */ /* 0x000fe2000f8e33ff */
[----:B------:R-:W-:Y:S01]  /*4ff0*/  LOP3.LUT R4, RZ, UR4, RZ, 0x33, !PT ;  /* 0x00000004ff047c12 */ /* 0x000fe2000f8e33ff */
[----:B------:R-:W-:Y:S02]  /*5000*/  VOTEU.ANY UR4, UPT, PT ;  /* 0x0000000000047886 */ /* 0x000fe400038e0100 */
[----:B------:R-:W-:Y:S01]  /*5010*/  UFLO.U32 UR4, UR4 ;  /* 0x00000004000472bd */ /* 0x000fe200080e0000 */
[----:B------:R-:W2:Y:S01]  /*5020*/  REDUX UR6, R4 ;  /* 0x00000000040673c4 */ /* 0x000ea20000000000 */
[----:B------:R-:W-:-:S06]  /*5030*/  IMAD.U32 R0, RZ, RZ, UR5 ;  /* 0x00000005ff007e24 */ /* 0x000fcc000f8e00ff */
[----:B------:R4:W-:Y:S01]  /*5040*/  UTCATOMSWS.AND URZ, UR5 ;  /* 0x0000000500ff79e3 */ /* 0x0009e20008000000 */
[----:B------:R-:W3:Y:S01]  /*5050*/  REDUX UR7, R0 ;  /* 0x00000000000773c4 */ /* 0x000ee20000000000 */
[----:B-1----:R-:W-:Y:S01]  /*5060*/  ISETP.EQ.U32.AND P0, PT, R2, UR4, PT ;  /* 0x0000000402007c0c */ /* 0x002fe2000bf02070 */
[----:B--2---:R-:W-:Y:S01]  /*5070*/  IMAD.U32 R2, RZ, RZ, UR6 ;  /* 0x00000006ff027e24 */ /* 0x004fe2000f8e00ff */
[----:B---3--:R-:W-:-:S11]  /*5080*/  MOV R3, UR7 ;  /* 0x0000000700037c02 */ /* 0x008fd60008000f00 */
[----:B------:R4:W-:Y:S04]  /*5090*/  @P0 ATOMS.AND RZ, [UR8+0x14], R3 ;  /* 0x00001403ffff098c */ /* 0x0009e8000a800008 */
[----:B------:R4:W-:Y:S01]  /*50a0*/  @P0 ATOMS.AND RZ, [UR8+0x18], R2 ;  /* 0x00001802ffff098c */ /* 0x0009e2000a800008 */
[----:B------:R-:W-:Y:S05]  /*50b0*/  BRA `(.L_x_104) ;  /* 0x0000000000147947 */ /* 0x000fea0003800000 */
.L_x_103:
[----:B------:R-:W-:Y:S02]  /*50c0*/  MOV R2, 0x50e0 ;  /* 0x000050e000027802 */ /* 0x000fe40000000f00 */
[----:B---3-5:R-:W-:Y:S05]  /*50d0*/  CALL.REL.NOINC `($__internal_0_$__cuda_sm10x_tcgen05_guardrail_trap_col_being_dealloced_not_returned_by_alloc) ;  /* 0x0000004c00e47944 */ /* 0x028fea0003c00000 */
[----:B------:R-:W-:Y:S05]  /*50e0*/  BRA `(.L_x_104) ;  /* 0x0000000000087947 */ /* 0x000fea0003800000 */
.L_x_102:
[----:B------:R-:W-:Y:S02]  /*50f0*/  MOV R2, 0x5110 ;  /* 0x0000511000027802 */ /* 0x000fe40000000f00 */
[----:B---3-5:R-:W-:Y:S05]  /*5100*/  CALL.REL.NOINC `($__internal_2_$__cuda_sm10x_tcgen05_guardrail_trap_unallocated_columns_being_dealloced) ;  /* 0x0000004c00f07944 */ /* 0x028fea0003c00000 */
.L_x_104:
[----:B------:R-:W-:Y:S01]  /*5110*/  NOP ;  /* 0x0000000000007918 */ /* 0x000fe20000000000 */
[----:B----4-:R-:W-:Y:S05]  /*5120*/  EXIT ;  /* 0x000000000000794d */ /* 0x010fea0003800000 */
.L_x_86:
[----:B------:R-:W-:-:S09]  /*5130*/  UISETP.NE.OR UP0, UPT, UR17, 0x3, !UP3 ;  /* 0x000000031100788c */ /* 0x000fd2000df05670 */
[----:B------:R-:W-:Y:S05]  /*5140*/  BRA.U UP0, `(.L_x_105) ;  /* 0x0000000d00807547 */ /* 0x000fea000b800000 */
[----:B------:R-:W1:Y:S01]  /*5150*/  S2UR UR10, SR_CgaCtaId ;  /* 0x00000000000a79c3 */ /* 0x000e620000008800 */
[----:B------:R-:W2:Y:S01]  /*5160*/  LDCU UR32, c[0x0][0x370] ;  /* 0x00006e00ff2077ac */ /* 0x000ea20008000800 */
[----:B------:R-:W-:Y:S02]  /*5170*/  HFMA2 R13, -RZ, RZ, 0, 0 ;  /* 0x00000000ff0d7431 */ /* 0x000fe400000001ff */
[----:B------:R-:W-:Y:S01]  /*5180*/  IMAD.MOV.U32 R15, RZ, RZ, 0x1 ;  /* 0x00000001ff0f7424 */ /* 0x000fe200078e00ff */
[----:B------:R-:W-:Y:S01]  /*5190*/  MOV R7, 0x1000 ;  /* 0x0000100000077802 */ /* 0x000fe20000000f00 */
[----:B------:R-:W2:Y:S01]  /*51a0*/  LDCU.128 UR28, c[0x0][0xb10] ;  /* 0x00016200ff1c77ac */ /* 0x000ea20008000c00 */
[----:B------:R-:W-:Y:S01]  /*51b0*/  IMAD.MOV.U32 R14, RZ, RZ, RZ ;  /* 0x000000ffff0e7224 */ /* 0x000fe200078e00ff */
[----:B------:R-:W3:Y:S01]  /*51c0*/  LDC.64 R16, c[0x0][0x348] ;  /* 0x0000d200ff107b82 */ /* 0x000ee20000000a00 */
[----:B------:R-:W4:Y:S01]  /*51d0*/  LDCU UR27, c[0x0][0x374] ;  /* 0x00006e80ff1b77ac */ /* 0x000f220008000800 */
[----:B------:R-:W1:Y:S06]  /*51e0*/  LDCU UR15, c[0x0][0xb0c] ;  /* 0x00016180ff0f77ac */ /* 0x000e6c0008000800 */
[----:B------:R-:W3:Y:S01]  /*51f0*/  LDC.64 R2, c[0x0][0x888] ;  /* 0x00022200ff027b82 */ /* 0x000ee20000000a00 */
[----:B------:R-:W1:Y:S01]  /*5200*/  LDCU UR39, c[0x0][0xb20] ;  /* 0x00016400ff2777ac */ /* 0x000e620008000800 */
[----:B------:R-:W1:Y:S06]  /*5210*/  LDCU UR4, c[0x0][0xb30] ;  /* 0x00016600ff0477ac */ /* 0x000e6c0008000800 */
[----:B------:R-:W3:Y:S01]  /*5220*/  LDC.64 R4, c[0x0][0x890] ;  /* 0x00022400ff047b82 */ /* 0x000ee20000000a00 */
[----:B------:R-:W-:Y:S01]  /*5230*/  UMOV UR21, 0x400 ;  /* 0x0000040000157882 */ /* 0x000fe20000000000 */
[----:B--2---:R-:W-:-:S02]  /*5240*/  UIMAD.WIDE.U32 UR6, UR32, UR28, URZ ;  /* 0x0000001c200672a5 */ /* 0x004fc4000f8e00ff */
[----:B----4-:R-:W-:Y:S02]  /*5250*/  UIMAD.WIDE.U32 UR8, UR27, UR31, URZ ;  /* 0x0000001f1b0872a5 */ /* 0x010fe4000f8e00ff */
[----:B-1----:R-:W-:Y:S02]  /*5260*/  ULEA UR21, UR10, UR21, 0x18 ;  /* 0x000000150a157291 */ /* 0x002fe4000f8ec0ff */
[----:B------:R-:W-:Y:S02]  /*5270*/  UPLOP3.LUT UP3, UPT, UPT, UPT, UPT, 0x40, 0x4 ;  /* 0x000000000004789c */ /* 0x000fe40003f6e870 */
[----:B------:R-:W-:Y:S02]  /*5280*/  UIADD3 UR33, UPT, UPT, UR21, 0x228, URZ ;  /* 0x0000022815217890 */ /* 0x000fe4000fffe0ff */
[----:B------:R-:W-:Y:S01]  /*5290*/  UIADD3 UR17, UPT, UPT, UR21, 0x220, URZ ;  /* 0x0000022015117890 */ /* 0x000fe2000fffe0ff */
[----:B------:R-:W-:Y:S01]  /*52a0*/  UMOV UR6, UR7 ;  /* 0x0000000700067c82 */ /* 0x000fe20008000000 */
[----:B------:R-:W-:Y:S01]  /*52b0*/  UMOV UR35, UR9 ;  /* 0x0000000900237c82 */ /* 0x000fe20008000000 */
[----:B------:R-:W-:-:S02]  /*52c0*/  UISETP.GE.AND UP0, UPT, UR42, 0x1, UPT ;  /* 0x000000012a00788c */ /* 0x000fc4000bf06270 */
[----:B------:R-:W-:Y:S01]  /*52d0*/  UISETP.NE.AND UP4, UPT, UR42, 0x1, UPT ;  /* 0x000000012a00788c */ /* 0x000fe2000bf85270 */
[----:B------:R-:W1:Y:S01]  /*52e0*/  LDCU.64 UR22, c[0x0][0xb28] ;  /* 0x00016500ff1677ac */ /* 0x000e620008000a00 */
[----:B------:R-:W-:Y:S02]  /*52f0*/  UISETP.NE.AND UP6, UPT, UR15, 0x1, UPT ;  /* 0x000000010f00788c */ /* 0x000fe4000bfc5270 */
[----:B------:R-:W-:Y:S02]  /*5300*/  UISETP.NE.AND UP5, UPT, UR30, 0x1, UPT ;  /* 0x000000011e00788c */ /* 0x000fe4000bfa5270 */
[----:B------:R-:W-:Y:S02]  /*5310*/  UPRMT UR33, UR10, 0x654, UR33 ;  /* 0x000006540a217896 */ /* 0x000fe40008000021 */
[----:B------:R-:W-:Y:S02]  /*5320*/  USHF.R.U32.HI UR37, URZ, UR29, UR6 ;  /* 0x0000001dff257299 */ /* 0x000fe40008011606 */
[----:B------:R-:W-:-:S02]  /*5330*/  UPRMT UR34, UR10, 0x654, UR17 ;  /* 0x000006540a227896 */ /* 0x000fc40008000011 */
[----:B------:R-:W-:Y:S02]  /*5340*/  USHF.R.U32.HI UR35, URZ, UR39, UR35 ;  /* 0x00000027ff237299 */ /* 0x000fe40008011623 */
[----:B------:R-:W-:-:S11]  /*5350*/  UISETP.NE.AND UP2, UPT, UR4, 0x1, UPT ;  /* 0x000000010400788c */ /* 0x000fd6000bf45270 */
.L_x_114:
[C---:B------:R-:W-:Y:S02]  /*5360*/  LEA R12, R14.reuse, UR21, 0x3 ;  /* 0x000000150e0c7c11 */ /* 0x040fe4000f8e18ff */
[----:B------:R-:W-:Y:S02]  /*5370*/  SHF.L.U32 R9, R13, 0x1f, RZ ;  /* 0x0000001f0d097819 */ /* 0x000fe400000006ff */
[----:B------:R-:W-:Y:S02]  /*5380*/  LEA R10, R14, UR21, 0x4 ;  /* 0x000000150e0a7c11 */ /* 0x000fe4000f8e20ff */
[----:B--2---:R-:W2:Y:S02]  /*5390*/  SYNCS.PHASECHK.TRANS64.TRYWAIT P0, [R12+URZ+0x250], R9 ;  /* 0x000250090c0075a7 */ /* 0x004ea400080011ff */
[----:B--2---:R-:W-:Y:S05]  /*53a0*/  @!P0 BRA `(.L_x_106) ;  /* 0x00000048006c8947 */ /* 0x004fea0003800000 */
.L_x_230:
[----:B--2---:R-:W2:Y:S01]  /*53b0*/  LDS.128 R8, [R10+0x2e0] ;  /* 0x0002e0000a087984 */ /* 0x004ea20000000c00 */
[----:B------:R-:W-:Y:S01]  /*53c0*/  UISETP.GE.AND UP0, UPT, UR42, 0x1, UPT ;  /* 0x000000012a00788c */ /* 0x000fe2000bf06270 */
[----:B------:R-:W-:Y:S01]  /*53d0*/  @!PT LDS RZ, [RZ] ;  /* 0x00000000fffff984 */ /* 0x000fe20000000800 */
[----:B------:R-:W-:Y:S01]  /*53e0*/  @!PT LDS RZ, [RZ] ;  /* 0x00000000fffff984 */ /* 0x000fe20000000800 */
[----:B------:R-:W-:Y:S01]  /*53f0*/  @!PT LDS RZ, [RZ] ;  /* 0x00000000fffff984 */ /* 0x000fe20000000800 */
[----:B------:R-:W-:Y:S01]  /*5400*/  @!PT LDS RZ, [RZ] ;  /* 0x00000000fffff984 */ /* 0x000fe20000000800 */
[----:B------:R4:W-:Y:S06]  /*5410*/  MEMBAR.ALL.CTA ;  /* 0x0000000000007992 */ /* 0x0009ec0000008000 */
[----:B----4-:R-:W4:Y:S01]  /*5420*/  FENCE.VIEW.ASYNC.S ;  /* 0x00000000000073c6 */ /* 0x010f220000000000 */
[----:B--2---:R-:W-:Y:S11]  /*5430*/  LOP3.LUT P0, RZ, R10, 0x1, RZ, 0xc0, !PT ;  /* 0x000000010aff7812 */ /* 0x004ff6000780c0ff */
[----:B------:R-:W-:Y:S02]  /*5440*/  @!UPT UIADD3 URZ, UPT, UPT, URZ, URZ, URZ ;  /* 0x000000fffffff290 */ /* 0x000fe4000fffe0ff */
[----:B----4-:R-:W-:Y:S01]  /*5450*/  VOTEU.ANY UP1, P0 ;  /* 0x0000000000ff7886 */ /* 0x010fe20000020100 */
[----:B------:R-:W-:Y:S11]  /*5460*/  PLOP3.LUT P0, PT, PT, PT, UP1, 0x80, 0x8 ;  /* 0x000000000008781c */ /* 0x000ff60003f0f018 */
[----:B------:R-:W-:Y:S02]  /*5470*/  @!UPT UIADD3 URZ, UPT, UPT, URZ, URZ, URZ ;  /* 0x000000fffffff290 */ /* 0x000fe4000fffe0ff */
[----:B------:R-:W-:Y:S02]  /*5480*/  @P0 SHF.R.U32.HI R0, RZ, 0x10, R9 ;  /* 0x00000010ff000819 */ /* 0x000fe40000011609 */
[----:B------:R-:W-:Y:S02]  /*5490*/  @P0 MOV R6, R8 ;  /* 0x0000000800060202 */ /* 0x000fe40000000f00 */
[----:B------:R-:W-:Y:S01]  /*54a0*/  @P0 R2UR UR4, R0 ;  /* 0x00000000000402ca */ /* 0x000fe200000e0000 */
[----:B------:R-:W-:Y:S01]  /*54b0*/  VIADD R0, R12, 0x260 ;  /* 0x000002600c007836 */ /* 0x000fe20000000000 */
[----:B------:R-:W-:Y:S02]  /*54c0*/  @P0 LOP3.LUT R8, R9, 0xffff, RZ, 0xc0, !PT ;  /* 0x0000ffff09080812 */ /* 0x000fe400078ec0ff */
[----:B------:R-:W-:Y:S02]  /*54d0*/  @P0 R2UR UR6, R6 ;  /* 0x00000000060602ca */ /* 0x000fe400000e0000 */
[----:B------:R-:W-:Y:S02]  /*54e0*/  PRMT R0, RZ, 0x654, R0 ;  /* 0x00000654ff007816 */ /* 0x000fe40000000000 */
[----:B------:R-:W-:Y:S02]  /*54f0*/  @P0 R2UR UR5, R8 ;  /* 0x00000000080502ca */ /* 0x000fe400000e0000 */
[----:B------:R2:W-:Y:S03]  /*5500*/  SYNCS.ARRIVE.TRANS64.RED.A1T0 RZ, [R0+URZ], RZ ;  /* 0x000000ff00ff79a7 */ /* 0x0005e600081004ff */
[----:B------:R-:W-:Y:S04]  /*5510*/  @UP1 UMOV UR26, UR4 ;  /* 0x00000004001a1c82 */ /* 0x000fe80008000000 */
[----:B------:R-:W-:Y:S04]  /*5520*/  @UP1 UMOV UR14, UR6 ;  /* 0x00000006000e1c82 */ /* 0x000fe80008000000 */
[----:B------:R-:W-:Y:S01]  /*5530*/  @UP1 UMOV UR13, UR5 ;  /* 0x00000005000d1c82 */ /* 0x000fe20008000000 */
[----:B------:R-:W-:Y:S05]  /*5540*/  BRA.U !UP0, `(.L_x_107) ;  /* 0x0000000108a47547 */ /* 0x000fea000b800000 */
[----:B------:R-:W-:Y:S02]  /*5550*/  UIMAD.WIDE.U32 UR8, UR13, UR31, URZ ;  /* 0x0000001f0d0872a5 */ /* 0x000fe4000f8e00ff */
[----:B------:R-:W-:Y:S02]  /*5560*/  UIMAD.WIDE.U32 UR10, UR14, UR28, URZ ;  /* 0x0000001c0e0a72a5 */ /* 0x000fe4000f8e00ff */
[----:B------:R-:W-:Y:S02]  /*5570*/  USEL UR4, UR27, UR35, !UP5 ;  /* 0x000000231b047287 */ /* 0x000fe4000e800000 */
[----:B------:R-:W-:Y:S02]  /*5580*/  USEL UR7, UR32, UR37, !UP6 ;  /* 0x0000002520077287 */ /* 0x000fe4000f000000 */
[----:B-1----:R-:W-:Y:S02]  /*5590*/  UIMAD.WIDE.U32 UR18, UR4, UR22, URZ ;  /* 0x00000016041272a5 */ /* 0x002fe4000f8e00ff */
[----:B------:R-:W-:Y:S01]  /*55a0*/  UIMAD.WIDE.U32 UR24, UR7, UR22, URZ ;  /* 0x00000016071872a5 */ /* 0x000fe2000f8e00ff */
[----:B------:R-:W-:Y:S02]  /*55b0*/  UMOV UR5, UR9 ;  /* 0x0000000900057c82 */ /* 0x000fe40008000000 */
[----:B------:R-:W-:Y:S03]  /*55c0*/  USHF.R.U32.HI UR6, URZ, UR39, UR5 ;  /* 0x00000027ff067299 */ /* 0x000fe60008011605 */
[----:B------:R-:W-:Y:S01]  /*55d0*/  UMOV UR5, UR11 ;  /* 0x0000000b00057c82 */ /* 0x000fe20008000000 */
[----:B------:R-:W-:Y:S02]  /*55e0*/  USEL UR6, UR13, UR6, !UP5 ;  /* 0x000000060d067287 */ /* 0x000fe4000e800000 */
[----:B------:R-:W-:Y:S02]  /*55f0*/  USHF.R.U32.HI UR8, URZ, UR29, UR5 ;  /* 0x0000001dff087299 */ /* 0x000fe40008011605 */
[----:B------:R-:W-:Y:S01]  /*5600*/  UIMAD.WIDE.U32 UR10, UR6, UR22, URZ ;  /* 0x00000016060a72a5 */ /* 0x000fe2000f8e00ff */
[----:B------:R-:W-:Y:S02]  /*5610*/  UMOV UR5, UR19 ;  /* 0x0000001300057c82 */ /* 0x000fe40008000000 */
[----:B------:R-:W-:Y:S03]  /*5620*/  @UP4 USHF.R.U32.HI UR4, URZ, UR23, UR5 ;  /* 0x00000017ff044299 */ /* 0x000fe60008011605 */
[----:B------:R-:W-:Y:S01]  /*5630*/  UMOV UR5, UR25 ;  /* 0x0000001900057c82 */ /* 0x000fe20008000000 */
[----:B------:R-:W-:Y:S02]  /*5640*/  UIMAD UR4, UR42, UR4, URZ ;  /* 0x000000042a0472a4 */ /* 0x000fe4000f8e02ff */
[----:B------:R-:W-:Y:S02]  /*5650*/  @UP4 USHF.R.U32.HI UR7, URZ, UR23, UR5 ;  /* 0x00000017ff074299 */ /* 0x000fe40008011605 */
[----:B------:R-:W-:Y:S02]  /*5660*/  USEL UR5, UR14, UR8, !UP6 ;  /* 0x000000080e057287 */ /* 0x000fe4000f000000 */
[----:B------:R-:W-:Y:S02]  /*5670*/  UIMAD UR8, UR42, UR7, URZ ;  /* 0x000000072a0872a4 */ /* 0x000fe4000f8e02ff */
[----:B------:R-:W-:Y:S03]  /*5680*/  UISETP.GE.AND UP0, UPT, UR6, UR4, UPT ;  /* 0x000000040600728c */ /* 0x000fe6000bf06270 */
[----:B------:R-:W-:Y:S01]  /*5690*/  UMOV UR4, UR11 ;  /* 0x0000000b00047c82 */ /* 0x000fe20008000000 */
[----:B------:R-:W-:Y:S02]  /*56a0*/  UISETP.GE.OR UP0, UPT, UR5, UR8, UP0 ;  /* 0x000000080500728c */ /* 0x000fe40008706670 */
[----:B------:R-:W-:Y:S02]  /*56b0*/  USHF.R.U32.HI UR4, URZ, UR23, UR4 ;  /* 0x00000017ff047299 */ /* 0x000fe40008011604 */
[----:B------:R-:W-:Y:S02]  /*56c0*/  UIMAD.WIDE.U32 UR8, UR5, UR22, URZ ;  /* 0x00000016050872a5 */ /* 0x000fe4000f8e00ff */
[----:B------:R-:W-:Y:S04]  /*56d0*/  USEL UR10, UR6, UR4, !UP4 ;  /* 0x00000004060a7287 */ /* 0x000fe8000e000000 */
[----:B------:R-:W-:Y:S01]  /*56e0*/  UIADD3 UR11, UPT, UPT, -UR10, URZ, URZ ;  /* 0x000000ff0a0b7290 */ /* 0x000fe2000fffe1ff */
[----:B------:R-:W-:Y:S02]  /*56f0*/  @!UP0 UMOV UR4, UR9 ;  /* 0x0000000900048c82 */ /* 0x000fe40008000000 */
[----:B------:R-:W-:Y:S02]  /*5700*/  @!UP0 USHF.R.U32.HI UR4, URZ, UR23, UR4 ;  /* 0x00000017ff048299 */ /* 0x000fe40008011604 */
[----:B------:R-:W-:Y:S02]  /*5710*/  UIMAD UR8, UR42, UR11, UR6 ;  /* 0x0000000b2a0872a4 */ /* 0x000fe4000f8e0206 */
[----:B------:R-:W-:Y:S04]  /*5720*/  @!UP0 USEL UR4, UR5, UR4, !UP4 ;  /* 0x0000000405048287 */ /* 0x000fe8000e000000 */
[----:B------:R-:W-:Y:S02]  /*5730*/  @!UP0 UIMAD UR8, UR7, UR8, UR4 ;  /* 0x00000008070882a4 */ /* 0x000fe4000f8e0204 */
[----:B------:R-:W-:Y:S02]  /*5740*/  @!UP0 UIADD3 UR9, UPT, UPT, UR10, -UR4, URZ ;  /* 0x800000040a098290 */ /* 0x000fe4000fffe0ff */
[----:B------:R-:W-:Y:S02]  /*5750*/  UIADD3 UR4, UPT, UPT, -UR5, URZ, URZ ;  /* 0x000000ff05047290 */ /* 0x000fe4000fffe1ff */
[----:B------:R-:W-:Y:S02]  /*5760*/  UIADD3 UR7, UPT, UPT, -UR6, URZ, URZ ;  /* 0x000000ff06077290 */ /* 0x000fe4000fffe1ff */
[----:B------:R-:W-:Y:S02]  /*5770*/  @!UP0 UIMAD UR6, UR9, UR42, UR5 ;  /* 0x0000002a090682a4 */ /* 0x000fe4000f8e0205 */
[----:B------:R-:W-:Y:S02]  /*5780*/  UIMAD UR14, UR15, UR4, UR14 ;  /* 0x000000040f0e72a4 */ /* 0x000fe4000f8e020e */
[----:B------:R-:W-:Y:S01]  /*5790*/  UIMAD UR13, UR30, UR7, UR13 ;  /* 0x000000071e0d72a4 */ /* 0x000fe2000f8e020d */
[----:B------:R-:W-:Y:S02]  /*57a0*/  @!UP0 UMOV UR5, UR8 ;  /* 0x0000000800058c82 */ /* 0x000fe40008000000 */
[----:B------:R-:W-:Y:S02]  /*57b0*/  UIMAD UR14, UR5, UR15, UR14 ;  /* 0x0000000f050e72a4 */ /* 0x000fe4000f8e020e */
[----:B------:R-:W-:Y:S11]  /*57c0*/  UIMAD UR13, UR6, UR30, UR13 ;  /* 0x0000001e060d72a4 */ /* 0x000ff6000f8e020d */
[----:B------:R-:W-:Y:S01]  /*57d0*/  @!UPT UIADD3 URZ, UPT, UPT, URZ, URZ, URZ ;  /* 0x000000fffffff290 */ /* 0x000fe2000fffe0ff */
.L_x_107:
[----:B------:R-:W4:Y:S01]  /*57e0*/  @!UP2 LDCU.128 UR8, c[0x0][0xb10] ;  /* 0x00016200ff08a7ac */ /* 0x000f220008000c00 */
[C---:B---3--:R-:W-:Y:S02]  /*57f0*/  ISETP.NE.U32.AND P1, PT, R4.reuse, RZ, PT ;  /* 0x000000ff0400720c */ /* 0x048fe40003f25070 */
[----:B------:R-:W-:Y:S02]  /*5800*/  ISETP.NE.U32.AND P0, PT, R4, RZ, PT ;  /* 0x000000ff0400720c */ /* 0x000fe40003f05070 */
[C---:B------:R-:W-:Y:S02]  /*5810*/  ISETP.NE.AND.EX P1, PT, R5.reuse, RZ, PT, P1 ;  /* 0x000000ff0500720c */ /* 0x040fe40003f25310 */
[----:B------:R-:W-:Y:S01]  /*5820*/  ISETP.NE.AND.EX P0, PT, R5, RZ, PT, P0 ;  /* 0x000000ff0500720c */ /* 0x000fe20003f05300 */
[----:B------:R-:W3:Y:S01]  /*5830*/  @!UP2 LDCU UR5, c[0x0][0xb0c] ;  /* 0x00016180ff05a7ac */ /* 0x000ee20008000800 */
[----:B------:R-:W-:Y:S01]  /*5840*/  SHF.L.U32 R9, R15, 0x1f, RZ ;  /* 0x0000001f0f097819 */ /* 0x000fe200000006ff */
[----:B------:R-:W-:Y:S02]  /*5850*/  USHF.L.U32 UR19, UR16, 0x6, URZ ;  /* 0x0000000610137899 */ /* 0x000fe400080006ff */
[----:B------:R-:W-:Y:S02]  /*5860*/  USHF.L.U32 UR18, UR20, 0x7, URZ ;  /* 0x0000000714127899 */ /* 0x000fe400080006ff */
[----:B----4-:R-:W-:Y:S07]  /*5870*/  UIMAD.WIDE.U32 UR6, UR14, UR8, URZ ;  /* 0x000000080e0672a5 */ /* 0x010fee000f8e00ff */
[----:B------:R-:W-:Y:S01]  /*5880*/  @!UP2 UMOV UR4, UR7 ;  /* 0x000000070004ac82 */ /* 0x000fe20008000000 */
[----:B---3--:R-:W-:Y:S02]  /*5890*/  @!UP2 UISETP.NE.AND UP0, UPT, UR5, 0x1, UPT ;  /* 0x000000010500a88c */ /* 0x008fe4000bf05270 */
[----:B------:R-:W-:Y:S02]  /*58a0*/  @!UP2 USHF.R.U32.HI UR4, URZ, UR9, UR4 ;  /* 0x00000009ff04a299 */ /* 0x000fe40008011604 */
[----:B------:R-:W-:Y:S02]  /*58b0*/  UIMAD.WIDE.U32 UR6, UR13, UR11, URZ ;  /* 0x0000000b0d0672a5 */ /* 0x000fe4000f8e00ff */
[----:B------:R-:W-:Y:S02]  /*58c0*/  @!UP2 USEL UR8, UR14, UR4, !UP0 ;  /* 0x000000040e08a287 */ /* 0x000fe4000c000000 */
[----:B------:R-:W-:Y:S03]  /*58d0*/  @!UP2 UISETP.NE.AND UP0, UPT, UR10, 0x1, UPT ;  /* 0x000000010a00a88c */ /* 0x000fe6000bf05270 */
[----:B------:R-:W-:Y:S02]  /*58e0*/  @!UP2 UMOV UR6, UR7 ;  /* 0x000000070006ac82 */ /* 0x000fe40008000000 */
[----:B------:R-:W3:Y:S02]  /*58f0*/  @!UP2 LDCU UR4, c[0x0][0xb20] ;  /* 0x00016400ff04a7ac */ /* 0x000ee40008000800 */
[----:B---3--:R-:W-:Y:S04]  /*5900*/  @!UP2 USHF.R.U32.HI UR6, URZ, UR4, UR6 ;  /* 0x00000004ff06a299 */ /* 0x008fe80008011606 */
[----:B------:R-:W-:Y:S04]  /*5910*/  @!UP2 USEL UR6, UR13, UR6, !UP0 ;  /* 0x000000060d06a287 */ /* 0x000fe8000c000000 */
[----:B------:R-:W-:Y:S02]  /*5920*/  @!UP2 UIADD3 UR4, UPT, UPT, -UR8, UR6, URZ ;  /* 0x000000060804a290 */ /* 0x000fe4000fffe1ff */
[----:B------:R-:W-:Y:S02]  /*5930*/  @!UP2 UIADD3 UR6, UPT, UPT, UR8, -UR6, URZ ;  /* 0x800000060806a290 */ /* 0x000fe4000fffe0ff */
[----:B------:R-:W-:Y:S02]  /*5940*/  @!UP2 UIMAD UR14, UR4, UR5, UR14 ;  /* 0x00000005040ea2a4 */ /* 0x000fe4000f8e020e */
[----:B------:R-:W-:Y:S01]  /*5950*/  @!UP2 UIMAD UR13, UR6, UR10, UR13 ;  /* 0x0000000a060da2a4 */ /* 0x000fe2000f8e020d */
[----:B------:R-:W-:Y:S11]  /*5960*/  BRA.U UP3, `(.L_x_108) ;  /* 0x0000000103107547 */ /* 0x000ff6000b800000 */
[----:B--2---:R-:W-:Y:S04]  /*5970*/  MOV R0, UR38 ;  /* 0x0000002600007c02 */ /* 0x004fe80008000f00 */
[----:B------:R-:W-:Y:S04]  /*5980*/  SHF.L.U32 R11, R0, 0x1f, RZ ;  /* 0x0000001f000b7819 */ /* 0x000fe800000006ff */
[----:B------:R-:W2:Y:S02]  /*5990*/  SYNCS.PHASECHK.TRANS64.TRYWAIT P2, [UR21+0x248], R11 ;  /* 0x0002480bff0075a7 */ /* 0x000ea40008041115 */
[----:B--2---:R-:W-:Y:S05]  /*59a0*/  @!P2 BRA `(.L_x_109) ;  /* 0x000000440000a947 */ /* 0x004fea0003800000 */
.L_x_108:
[----:B------:R-:W-:Y:S05]  /*59b0*/  @!P1 BRA `(.L_x_110) ;  /* 0x0000000000309947 */ /* 0x000fea0003800000 */
[----:B------:R-:W-:Y:S01]  /*59c0*/  ISETP.NE.U32.AND P1, PT, R2, RZ, PT ;  /* 0x000000ff0200720c */ /* 0x000fe20003f25070 */
[----:B------:R-:W3:Y:S01]  /*59d0*/  LDCU.64 UR4, c[0x0][0x358] ;  /* 0x00006b00ff0477ac */ /* 0x000ee20008000a00 */
[----:B------:R-:W-:Y:S02]  /*59e0*/  IMAD.MOV.U32 R84, RZ, RZ, 0x1 ;  /* 0x00000001ff547424 */ /* 0x000fe400078e00ff */
[----:B------:R-:W-:Y:S11]  /*59f0*/  ISETP.NE.AND.EX P1, PT, R3, RZ, PT, P1 ;  /* 0x000000ff0300720c */ /* 0x000ff60003f25310 */
[----:B------:R-:W-:Y:S02]  /*5a00*/  @!UPT UIADD3 URZ, UPT, UPT, URZ, URZ, URZ ;  /* 0x000000fffffff290 */ /* 0x000fe4000fffe0ff */
[----:B--2---:R-:W2:Y:S01]  /*5a10*/  @P1 LDC.64 R10, c[0x0][0x888] ;  /* 0x00022200ff0a1b82 */ /* 0x004ea20000000a00 */
[----:B------:R-:W-:Y:S04]  /*5a20*/  @P1 IMAD R0, R4, UR36, RZ ;  /* 0x0000002404001c24 */ /* 0x000fe8000f8e02ff */
[----:B--2---:R-:W-:Y:S04]  /*5a30*/  @P1 IMAD.WIDE R10, R0, 0x4, R10 ;  /* 0x00000004000a1825 */ /* 0x004fe800078e020a */
[----:B------:R-:W-:Y:S01]  /*5a40*/  HFMA2 R0, -RZ, RZ, 0, 5.9604644775390625e-08 ;  /* 0x00000001ff007431 */ /* 0x000fe200000001ff */
[----:B---3-5:R3:W5:Y:S04]  /*5a50*/  @P1 LDG.E R41, desc[UR4][R10.64] ;  /* 0x000000040a291981 */ /* 0x028768000c1e1900 */
[----:B------:R-:W-:Y:S01]  /*5a60*/  @!P1 PRMT R84, R0, 0x7610, R84 ;  /* 0x0000761000549816 */ /* 0x000fe20000000054 */
[----:B---3--:R-:W4:Y:S06]  /*5a70*/  @!P1 LDC R41, c[0x0][0x880] ;  /* 0x00022000ff299b82 */ /* 0x008f2c0000000800 */
.L_x_110:
[----:B----45:R-:W-:Y:S01]  /*5a80*/  @!P0 FSETP.EQ.AND P1, PT, R41, RZ, PT ;  /* 0x000000ff2900820b */ /* 0x030fe20003f22000 */
[----:B------:R-:W-:Y:S01]  /*5a90*/  @!UPT UIADD3 URZ, UPT, UPT, URZ, URZ, URZ ;  /* 0x000000fffffff290 */ /* 0x000fe2000fffe0ff */
[----:B------:R-:W-:Y:S11]  /*5aa0*/  @!P0 BRA `(.L_x_111) ;  /* 0x0000000000188947 */ /* 0x000ff60003800000 */
[----:B------:R-:W-:Y:S02]  /*5ab0*/  LOP3.LUT P0, RZ, R84, 0xff, RZ, 0xc0, !PT ;  /* 0x000000ff54ff7812 */ /* 0x000fe4000780c0ff */
[----:B------:R-:W-:Y:S04]  /*5ac0*/  ISETP.NE.U32.AND P1, PT, R2, RZ, PT ;  /* 0x000000ff0200720c */ /* 0x000fe80003f25070 */
[----:B------:R-:W-:Y:S04]  /*5ad0*/  ISETP.NE.AND.EX P1, PT, R3, RZ, PT, P1 ;  /* 0x000000ff0300720c */ /* 0x000fe80003f25310 */
[----:B------:R-:W-:Y:S03]  /*5ae0*/  PLOP3.LUT P1, PT, P1, PT, PT, 0x8, 0x80 ;  /* 0x000000000080781c */ /* 0x000fe60000f2e170 */
[----:B------:R-:W-:Y:S11]  /*5af0*/  @P0 FSETP.EQ.AND P1, PT, R41, RZ, PT ;  /* 0x000000ff2900020b */ /* 0x000ff60003f22000 */
[----:B------:R-:W-:Y:S02]  /*5b00*/  @!UPT UIADD3 URZ, UPT, UPT, URZ, URZ, URZ ;  /* 0x000000fffffff290 */ /* 0x000fe4000fffe0ff */
.L_x_111:
[----:B------:R-:W3:Y:S01]  /*5b10*/  SYNCS.PHASECHK.TRANS64.TRYWAIT P2, [UR21+0x230], R9 ;  /* 0x00023009ff0075a7 */ /* 0x000ee20008041115 */
[----:B------:R-:W-:Y:S04]  /*5b20*/  ELECT P0, URZ, PT ;  /* 0x0000000000ff782f */ /* 0x000fe80003800000 */
[----:B------:R-:W-:Y:S11]  /*5b30*/  PLOP3.LUT P1, PT, P1, P0, PT, 0xf2, 0x2f ;  /* 0x00000000002f781c */ /* 0x000ff60000f21e72 */
[----:B------:R-:W-:Y:S02]  /*5b40*/  @!UPT UIADD3 URZ, UPT, UPT, URZ, URZ, URZ ;  /* 0x000000fffffff290 */ /* 0x000fe4000fffe0ff */
[----:B------:R-:W-:Y:S05]  /*5b50*/  @!P1 IADD3 R8, P0, PT, R16, 0x580, RZ ;  /* 0x0000058010089810 */ /* 0x000fea0007f1e0ff */
[----:B------:R-:W-:Y:S01]  /*5b60*/  @!P1 IMAD.X R6, RZ, RZ, R17, P0 ;  /* 0x000000ffff069224 */ /* 0x000fe200000e0611 */
[----:B---3--:R-:W-:Y:S07]  /*5b70*/  @!P2 BRA `(.L_x_112) ;  /* 0x0000004000a4a947 */ /* 0x008fee0003800000 */
.L_x_233:
[----:B------:R-:W-:Y:S01]  /*5b80*/  @!P1 R2UR UR5, R8 ;  /* 0x00000000080592ca */ /* 0x000fe200000e0000 */
[----:B------:R-:W-:Y:S01]  /*5b90*/  VOTEU.ALL UP0, P1 ;  /* 0x0000000000ff7886 */ /* 0x000fe20000800000 */
[----:B------:R-:W-:Y:S01]  /*5ba0*/  @!P1 R2UR UR4, R6 ;  /* 0x00000000060492ca */ /* 0x000fe200000e0000 */
[----:B--2---:R-:W-:Y:S01]  /*5bb0*/  @!P1 IMAD.MOV.U32 R0, RZ, RZ, 0x1000 ;  /* 0x00001000ff009424 */ /* 0x004fe200078e00ff */
[----:B------:R-:W-:Y:S01]  /*5bc0*/  UMOV UR6, 0x0 ;  /* 0x0000000000067882 */ /* 0x000fe20000000000 */
[----:B------:R-:W-:Y:S01]  /*5bd0*/  UMOV UR7, 0x10000000 ;  /* 0x1000000000077882 */ /* 0x000fe20000000000 */
[----:B------:R-:W-:Y:S01]  /*5be0*/  @!UP0 UIADD3 UR16, UPT, UPT, UR21, 0x400, URZ ;  /* 0x0000040015108890 */ /* 0x000fe2000fffe0ff */
[----:B------:R-:W-:Y:S01]  /*5bf0*/  VIADD R14, R14, 0x1 ;  /* 0x000000010e0e7836 */ /* 0x000fe20000000000 */
[----:B------:R-:W-:Y:S01]  /*5c00*/  VOTEU.ALL UP0, P1 ;  /* 0x0000000000ff7886 */ /* 0x000fe20000800000 */
[----:B------:R-:W-:Y:S04]  /*5c10*/  UMOV UR20, UR36 ;  /* 0x0000002400147c82 */ /* 0x000fe80008000000 */
[----:B------:R-:W-:Y:S02]  /*5c20*/  IMAD.U32 R10, RZ, RZ, UR5 ;  /* 0x00000005ff0a7e24 */ /* 0x000fe4000f8e00ff */
[----:B------:R-:W-:Y:S03]  /*5c30*/  IMAD.U32 R11, RZ, RZ, UR4 ;  /* 0x00000004ff0b7e24 */ /* 0x000fe6000f8e00ff */
[----:B------:R-:W-:Y:S02]  /*5c40*/  @!P1 R2UR UR4, R10 ;  /* 0x000000000a0492ca */ /* 0x000fe400000e0000 */
[----:B------:R-:W-:Y:S11]  /*5c50*/  @!P1 R2UR UR5, R11 ;  /* 0x000000000b0592ca */ /* 0x000ff600000e0000 */
[----:B------:R-:W-:Y:S02]  /*5c60*/  @!UPT UIADD3 URZ, UPT, UPT, URZ, URZ, URZ ;  /* 0x000000fffffff290 */ /* 0x000fe4000fffe0ff */
[----:B------:R2:W-:Y:S01]  /*5c70*/  @!UP0 UTMALDG.3D [UR16], [UR4], desc[UR6] ;  /* 0x00000610040085b4 */ /* 0x0005e20008011000 */
[----:B------:R2:W-:Y:S01]  /*5c80*/  @!P1 SYNCS.ARRIVE.TRANS64.RED.A0TR RZ, [UR21+0x220], R0 ;  /* 0x00022000ffff99a7 */ /* 0x0005e20008300415 */
[----:B------:R-:W-:Y:S01]  /*5c90*/  SYNCS.ARRIVE.TRANS64.RED.A1T0 RZ, [UR34], RZ ;  /* 0x000000ffffff79a7 */ /* 0x000fe20008100422 */
[----:B------:R-:W3:Y:S02]  /*5ca0*/  SYNCS.PHASECHK.TRANS64.TRYWAIT P0, [UR21+0x238], R9 ;  /* 0x00023809ff0075a7 */ /* 0x000ee40008001115 */
[----:B--23--:R-:W-:Y:S05]  /*5cb0*/  @!P0 BRA `(.L_x_113) ;  /* 0x00000040006c8947 */ /* 0x00cfea0003800000 */
.L_x_235:
[----:B------:R-:W-:Y:S01]  /*5cc0*/  @!P1 IADD3 R6, P0, PT, R16, 0x580, RZ ;  /* 0x0000058010069810 */ /* 0x000fe20007f1e0ff */
[----:B------:R-:W-:Y:S01]  /*5cd0*/  VOTEU.ALL UP0, P1 ;  /* 0x0000000000ff7886 */ /* 0x000fe20000800000 */
[----:B------:R-:W-:Y:S01]  /*5ce0*/  UMOV UR6, 0x0 ;  /* 0x0000000000067882 */ /* 0x000fe20000000000 */
[----:B------:R-:W-:Y:S01]  /*5cf0*/  UMOV UR7, 0x10000000 ;  /* 0x1000000000077882 */ /* 0x000fe20000000000 */
[----:B------:R-:W-:Y:S01]  /*5d00*/  @!P1 R2UR UR5, R6 ;  /* 0x00000000060592ca */ /* 0x000fe200000e0000 */
[----:B--2---:R-:W-:Y:S01]  /*5d10*/  @!P1 IMAD.X R0, RZ, RZ, R17, P0 ;  /* 0x000000ffff009224 */ /* 0x004fe200000e0611 */
[----:B------:R-:W-:Y:S01]  /*5d20*/  @!UP0 UIADD3 UR10, UPT, UPT, UR18, 0x40, URZ ;  /* 0x00000040120a8890 */ /* 0x000fe2000fffe0ff */
[----:B------:R-:W-:Y:S01]  /*5d30*/  ISETP.NE.AND P0, PT, R14, 0x2, PT ;  /* 0x000000020e00780c */ /* 0x000fe20003f05270 */
[----:B------:R-:W-:Y:S01]  /*5d40*/  @!UP0 UIADD3 UR8, UPT, UPT, UR21, 0x1400, URZ ;  /* 0x0000140015088890 */ /* 0x000fe2000fffe0ff */
[----:B------:R-:W-:Y:S01]  /*5d50*/  LOP3.LUT R15, R15, 0x1, RZ, 0x3c, !PT ;  /* 0x000000010f0f7812 */ /* 0x000fe200078e3cff */
[----:B------:R-:W-:Y:S01]  /*5d60*/  @!UP0 UIADD3 UR9, UPT, UPT, UR21, 0x228, URZ ;  /* 0x0000022815098890 */ /* 0x000fe2000fffe0ff */
[----:B------:R-:W-:Y:S01]  /*5d70*/  @!P1 R2UR UR4, R0 ;  /* 0x00000000000492ca */ /* 0x000fe200000e0000 */
[----:B------:R-:W-:Y:S01]  /*5d80*/  VOTEU.ALL UP0, P1 ;  /* 0x0000000000ff7886 */ /* 0x000fe20000800000 */
[----:B------:R-:W-:Y:S01]  /*5d90*/  UMOV UR11, UR19 ;  /* 0x00000013000b7c82 */ /* 0x000fe20008000000 */
[----:B------:R-:W-:Y:S01]  /*5da0*/  UMOV UR12, UR36 ;  /* 0x00000024000c7c82 */ /* 0x000fe20008000000 */
[----:B------:R-:W-:Y:S01]  /*5db0*/  SEL R0, RZ, 0x1, P0 ;  /* 0x00000001ff007807 */ /* 0x000fe20000000000 */
[----:B------:R-:W-:Y:S01]  /*5dc0*/  UIADD3 UR20, UPT, UPT, UR13, UR59, URZ ;  /* 0x0000003b0d147290 */ /* 0x000fe2000fffe0ff */
[----:B------:R-:W-:Y:S01]  /*5dd0*/  IMAD.U32 R8, RZ, RZ, UR5 ;  /* 0x00000005ff087e24 */ /* 0x000fe2000f8e00ff */
[----:B------:R-:W-:Y:S01]  /*5de0*/  SEL R14, R14, RZ, P0 ;  /* 0x000000ff0e0e7207 */ /* 0x000fe20000000000 */
[----:B------:R-:W-:Y:S01]  /*5df0*/  UIADD3 UR16, UPT, UPT, UR14, UR62, URZ ;  /* 0x0000003e0e107290 */ /* 0x000fe2000fffe0ff */
[----:B------:R-:W-:Y:S01]  /*5e00*/  LOP3.LUT R13, R13, R0, RZ, 0x3c, !PT ;  /* 0x000000000d0d7212 */ /* 0x000fe200078e3cff */
[----:B------:R-:W-:Y:S01]  /*5e10*/  UPLOP3.LUT UP3, UPT, UPT, UPT, UPT, 0x80, 0x8 ;  /* 0x000000000008789c */ /* 0x000fe20003f6f070 */
[----:B------:R-:W-:Y:S02]  /*5e20*/  UMOV UR36, UR26 ;  /* 0x0000001a00247c82 */ /* 0x000fe40008000000 */
[----:B------:R-:W-:Y:S01]  /*5e30*/  IMAD.U32 R9, RZ, RZ, UR4 ;  /* 0x00000004ff097e24 */ /* 0x000fe2000f8e00ff */
[----:B------:R-:W-:Y:S04]  /*5e40*/  @!P1 R2UR UR4, R8 ;  /* 0x00000000080492ca */ /* 0x000fe800000e0000 */
[----:B------:R-:W-:Y:S11]  /*5e50*/  @!P1 R2UR UR5, R9 ;  /* 0x00000000090592ca */ /* 0x000ff600000e0000 */
[----:B------:R-:W-:Y:S02]  /*5e60*/  @!UPT UIADD3 URZ, UPT, UPT, URZ, URZ, URZ ;  /* 0x000000fffffff290 */ /* 0x000fe4000fffe0ff */
[----:B------:R2:W-:Y:S01]  /*5e70*/  @!UP0 UTMALDG.3D [UR8], [UR4], desc[UR6] ;  /* 0x00000608040085b4 */ /* 0x0005e20008011000 */
[----:B------:R2:W-:Y:S01]  /*5e80*/  @!P1 SYNCS.ARRIVE.TRANS64.RED.A0TR RZ, [UR21+0x228], R7 ;  /* 0x00022807ffff99a7 */ /* 0x0005e20008300415 */
[----:B------:R-:W-:Y:S01]  /*5e90*/  SYNCS.ARRIVE.TRANS64.RED.A1T0 RZ, [UR33], RZ ;  /* 0x000000ffffff79a7 */ /* 0x000fe20008100421 */
[----:B------:R-:W-:Y:S05]  /*5ea0*/  BRA.U UP1, `(.L_x_114) ;  /* 0xfffffff5012c7547 */ /* 0x000fea000b83ffff */
[----:B------:R-:W-:-:S04]  /*5eb0*/  SHF.L.U32 R3, R15, 0x1f, RZ ;  /* 0x0000001f0f037819 */ /* 0x000fc800000006ff */
[----:B------:R-:W3:Y:S02]  /*5ec0*/  SYNCS.PHASECHK.TRANS64.TRYWAIT P0, [UR21+0x230], R3 ;  /* 0x00023003ff0075a7 */ /* 0x000ee40008001115 */
[----:B---3--:R-:W-:Y:S05]  /*5ed0*/  @!P0 BRA `(.L_x_115) ;  /* 0x0000003c00fc8947 */ /* 0x008fea0003800000 */
.L_x_237:
[----:B---3--:R-:W-:-:S07]  /*5ee0*/  MOV R0, UR21 ;  /* 0x0000001500007c02 */ /* 0x008fce0008000f00 */
.L_x_116:
[----:B---3--:R-:W-:-:S04]  /*5ef0*/  SHF.L.U32 R3, R15, 0x1f, RZ ;  /* 0x0000001f0f037819 */ /* 0x008fc800000006ff */
[----:B------:R3:W4:Y:S03]  /*5f00*/  SYNCS.PHASECHK.TRANS64.TRYWAIT P0, [R0+URZ+0x238], R3 ;  /* 0x00023803000075a7 */ /* 0x00072600080011ff */
[----:B----4-:R-:W-:Y:S05]  /*5f10*/  @!P0 NANOSLEEP.SYNCS 0x989680 ;  /* 0x009896800000895d */ /* 0x010fea0003900000 */
[----:B------:R-:W4:Y:S02]  /*5f20*/  @!P0 SYNCS.PHASECHK.TRANS64 P0, [R0+URZ+0x238], R3 ;  /* 0x00023803000085a7 */ /* 0x000f2400080010ff */
[----:B-12-4-:R-:W-:Y:S05]  /*5f30*/  @P0 EXIT ;  /* 0x000000000000094d */ /* 0x016fea0003800000 */
[----:B------:R-:W-:Y:S05]  /*5f40*/  BRA `(.L_x_116) ;  /* 0xfffffffc00e87947 */ /* 0x000fea000383ffff */
.L_x_105:
[----:B------:R-:W-:-:S06]  /*5f50*/  UISETP.GE.AND UP0, UPT, UR17, 0x4, UPT ;  /* 0x000000041100788c */ /* 0x000fcc000bf06270 */
[----:B------:R-:W-:-:S13]  /*5f60*/  PLOP3.LUT P0, PT, PT, PT, UP0, 0x80, 0x8 ;  /* 0x000000000008781c */ /* 0x000fda0003f0f008 */
[----:B------:R-:W-:Y:S05]  /*5f70*/  @!P0 EXIT ;  /* 0x000000000000894d */ /* 0x000fea0003800000 */
[----:B------:R-:W1:Y:S08]  /*5f80*/  S2UR UR4, SR_CgaCtaId ;  /* 0x00000000000479c3 */ /* 0x000e700000008800 */
[----:B------:R-:W-:Y:S01]  /*5f90*/  BAR.SYNC.DEFER_BLOCKING 0x6, 0xa0 ;  /* 0x0182800000007b1d */ /* 0x000fe20000010000 */
[C---:B------:R-:W-:Y:S01]  /*5fa0*/  IMAD.SHL.U32 R7, R93.reuse, 0x40, RZ ;  /* 0x000000405d077824 */ /* 0x040fe200078e00ff */
[C---:B------:R-:W-:Y:S01]  /*5fb0*/  LOP3.LUT R95, R93.reuse, 0x60, RZ, 0xc0, !PT ;  /* 0x000000605d5f7812 */ /* 0x040fe200078ec0ff */
[----:B------:R-:W-:-:S02]  /*5fc0*/  IMAD.SHL.U32 R4, R93, 0x20, RZ ;  /* 0x000000205d047824 */ /* 0x000fc400078e00ff */
[----:B------:R-:W-:Y:S02]  /*5fd0*/  HFMA2 R36, -RZ, RZ, 0, 0 ;  /* 0x00000000ff247431 */ /* 0x000fe400000001ff */
[----:B------:R-:W-:Y:S01]  /*5fe0*/  IMAD.SHL.U32 R6, R93, 0x2, RZ ;  /* 0x000000025d067824 */ /* 0x000fe200078e00ff */
[----:B------:R-:W-:Y:S01]  /*5ff0*/  UMOV UR44, 0x400 ;  /* 0x00000400002c7882 */ /* 0x000fe20000000000 */
[----:B------:R-:W2:Y:S01]  /*6000*/  LDC.64 R82, c[0x0][0x8b0] ;  /* 0x00022c00ff527b82 */ /* 0x000ea20000000a00 */
[----:B------:R-:W-:Y:S01]  /*6010*/  LOP3.LUT R5, R7, 0x180, RZ, 0xc0, !PT ;  /* 0x0000018007057812 */ /* 0x000fe200078ec0ff */
[----:B------:R-:W-:Y:S01]  /*6020*/  IMAD.U32 R37, R93, 0x10000, RZ ;  /* 0x000100005d257824 */ /* 0x000fe200078e00ff */
[----:B------:R-:W-:Y:S01]  /*6030*/  LOP3.LUT R4, R4, 0xc00, RZ, 0xc0, !PT ;  /* 0x00000c0004047812 */ /* 0x000fe200078ec0ff */
[----:B------:R-:W-:Y:S01]  /*6040*/  IMAD.MOV.U32 R92, RZ, RZ, RZ ;  /* 0x000000ffff5c7224 */ /* 0x000fe200078e00ff */
[----:B------:R-:W-:Y:S01]  /*6050*/  LOP3.LUT R6, R5, 0x20, R6, 0xf8, !PT ;  /* 0x0000002005067812 */ /* 0x000fe200078ef806 */
[----:B------:R-:W-:Y:S01]  /*6060*/  IMAD.SHL.U32 R5, R93, 0x8, RZ ;  /* 0x000000085d057824 */ /* 0x000fe200078e00ff */
[----:B------:R-:W-:Y:S01]  /*6070*/  LOP3.LUT R4, R4, 0x40, R7, 0xf8, !PT ;  /* 0x0000004004047812 */ /* 0x000fe200078ef807 */
[----:B------:R-:W3:Y:S01]  /*6080*/  LDC.64 R80, c[0x0][0x8a8] ;  /* 0x00022a00ff507b82 */ /* 0x000ee20000000a00 */
[----:B------:R-:W-:Y:S01]  /*6090*/  LOP3.LUT R37, R37, 0x600000, RZ, 0xc0, !PT ;  /* 0x0060000025257812 */ /* 0x000fe200078ec0ff */
[----:B------:R-:W-:Y:S01]  /*60a0*/  IMAD.MOV.U32 R87, RZ, RZ, RZ ;  /* 0x000000ffff577224 */ /* 0x000fe200078e00ff */
[----:B------:R-:W-:-:S02]  /*60b0*/  LOP3.LUT R5, R6, 0x30, R5, 0x78, !PT ;  /* 0x0000003006057812 */ /* 0x000fc400078e7805 */
[----:B------:R-:W-:Y:S02]  /*60c0*/  CS2R R90, SRZ ;  /* 0x00000000005a7805 */ /* 0x000fe4000001ff00 */
[----:B------:R-:W-:Y:S01]  /*60d0*/  LOP3.LUT R4, R4, 0x200, R7, 0xf8, !PT ;  /* 0x0000020004047812 */ /* 0x000fe200078ef807 */
[----:B------:R-:W-:Y:S01]  /*60e0*/  IMAD.MOV.U32 R89, RZ, RZ, RZ ;  /* 0x000000ffff597224 */ /* 0x000fe200078e00ff */
[----:B------:R-:W-:Y:S01]  /*60f0*/  LOP3.LUT R93, R93, 0x2, RZ, 0xc0, !PT ;  /* 0x000000025d5d7812 */ /* 0x000fe200078ec0ff */
[----:B-1----:R-:W-:Y:S01]  /*6100*/  ULEA UR44, UR4, UR44, 0x18 ;  /* 0x0000002c042c7291 */ /* 0x002fe2000f8ec0ff */
[----:B------:R-:W-:Y:S01]  /*6110*/  LOP3.LUT R71, R4, R5, RZ, 0xfc, !PT ;  /* 0x0000000504477212 */ /* 0x000fe200078efcff */
[----:B------:R-:W1:Y:S01]  /*6120*/  LDCU UR57, c[0x0][0x370] ;  /* 0x00006e00ff3977ac */ /* 0x000e620008000800 */
[----:B------:R-:W-:Y:S01]  /*6130*/  IADD3 R88, PT, PT, -R93, RZ, RZ ;  /* 0x000000ff5d587210 */ /* 0x000fe20007ffe1ff */
[----:B------:R-:W-:Y:S01]  /*6140*/  UIADD3 UR4, UPT, UPT, UR44, 0x2400, URZ ;  /* 0x000024002c047890 */ /* 0x000fe2000fffe0ff */
[----:B------:R-:W4:Y:S04]  /*6150*/  LDCU UR43, c[0x0][0xb0c] ;  /* 0x00016180ff2b77ac */ /* 0x000f280008000800 */
[----:B------:R-:W1:Y:S01]  /*6160*/  LDS R0, [UR44+0x300] ;  /* 0x0003002cff007984 */ /* 0x000e620008000800 */
[----:B------:R-:W-:Y:S01]  /*6170*/  IMAD.U32 R94, RZ, RZ, UR4 ;  /* 0x00000004ff5e7e24 */ /* 0x000fe2000f8e00ff */
[----:B------:R-:W1:Y:S01]  /*6180*/  LDCU UR39, c[0x0][0xb30] ;  /* 0x00016600ff2777ac */ /* 0x000e620008000800 */
[----:B------:R-:W1:Y:S01]  /*6190*/  LDCU.64 UR46, c[0x0][0x888] ;  /* 0x00011100ff2e77ac */ /* 0x000e620008000a00 */
[----:B------:R-:W1:Y:S01]  /*61a0*/  LDCU.64 UR40, c[0x0][0xb28] ;  /* 0x00016500ff2877ac */ /* 0x000e620008000a00 */
[----:B------:R-:W1:Y:S01]  /*61b0*/  LDCU.64 UR60, c[0x0][0x890] ;  /* 0x00011200ff3c77ac */ /* 0x000e620008000a00 */
[----:B------:R-:W1:Y:S01]  /*61c0*/  LDCU.128 UR52, c[0x0][0xb10] ;  /* 0x00016200ff3477ac */ /* 0x000e620008000c00 */
[----:B------:R-:W1:Y:S01]  /*61d0*/  LDCU UR56, c[0x0][0x374] ;  /* 0x00006e80ff3877ac */ /* 0x000e620008000800 */
[----:B------:R-:W-:Y:S01]  /*61e0*/  UIADD3 UR63, UPT, UPT, UR44, 0x400, URZ ;  /* 0x000004002c3f7890 */ /* 0x000fe2000fffe0ff */
[----:B-1234-:R-:W-:-:S11]  /*61f0*/  IMAD.IADD R37, R0, 0x1, R37 ;  /* 0x0000000100257824 */ /* 0x01efd600078e0225 */
.L_x_142:
[----:B------:R-:W-:Y:S02]  /*6200*/  LEA R3, R87, UR44, 0x3 ;  /* 0x0000002c57037c11 */ /* 0x000fe4000f8e18ff */
[----:B------:R-:W-:Y:S02]  /*6210*/  SHF.L.U32 R0, R91, 0x1f, RZ ;  /* 0x0000001f5b007819 */ /* 0x000fe400000006ff */
[----:B------:R-:W-:Y:S02]  /*6220*/  LEA R5, R87, UR44, 0x4 ;  /* 0x0000002c57057c11 */ /* 0x000fe4000f8e20ff */
[----:B-1----:R-:W1:Y:S02]  /*6230*/  SYNCS.PHASECHK.TRANS64.TRYWAIT P0, [R3+URZ+0x250], R0 ;  /* 0x00025000030075a7 */ /* 0x002e6400080011ff */
[----:B-1----:R-:W-:Y:S05]  /*6240*/  @!P0 BRA `(.L_x_117) ;  /* 0x0000003c00388947 */ /* 0x002fea0003800000 */
.L_x_238:
        /* <DEDUP_REMOVED lines=8> */
[----:B--2---:R-:W-:Y:S11]  /*62d0*/  LOP3.LUT P0, RZ, R6, 0x1, RZ, 0xc0, !PT ;  /* 0x0000000106ff7812 */ /* 0x004ff6000780c0ff */
[----:B------:R-:W-:Y:S02]  /*62e0*/  @!UPT UIADD3 URZ, UPT, UPT, URZ, URZ, URZ ;  /* 0x000000fffffff290 */ /* 0x000fe4000fffe0ff */
[----:B---3--:R-:W-:Y:S01]  /*62f0*/  VOTEU.ANY UP1, P0 ;  /* 0x0000000000ff7886 */ /* 0x008fe20000020100 */
[----:B------:R-:W-:Y:S01]  /*6300*/  PLOP3.LUT P0, PT, PT, PT, UP1, 0x80, 0x8 ;  /* 0x000000000008781c */ /* 0x000fe20003f0f018 */
[----:B------:R-:W-:Y:S11]  /*6310*/  UP2UR UR45, UPR, URZ, 0x2 ;  /* 0x00000002ff2d7883 */ /* 0x000ff60008000000 */
[----:B------:R-:W-:Y:S01]  /*6320*/  @!UPT UIADD3 URZ, UPT, UPT, URZ, URZ, URZ ;  /* 0x000000fffffff290 */ /* 0x000fe2000fffe0ff */
[----:B-1----:R-:W-:Y:S02]  /*6330*/  @P0 SHF.R.U32.HI R0, RZ, 0x10, R5 ;  /* 0x00000010ff000819 */ /* 0x002fe40000011605 */
        /* <DEDUP_REMOVED lines=12> */
[----:B------:R-:W2:Y:S01]  /*6400*/  LDCU UR12, c[0x0][0xb20] ;  /* 0x00016400ff0c77ac */ /* 0x000ea20008000800 */
[----:B------:R-:W-:Y:S02]  /*6410*/  UIMAD.WIDE.U32 UR4, UR56, UR55, URZ ;  /* 0x00000037380472a5 */ /* 0x000fe4000f8e00ff */
[----:B------:R-:W-:Y:S02]  /*6420*/  UIMAD.WIDE.U32 UR6, UR57, UR52, URZ ;  /* 0x00000034390672a5 */ /* 0x000fe4000f8e00ff */
[----:B------:R-:W-:Y:S02]  /*6430*/  UISETP.NE.AND UP0, UPT, UR54, 0x1, UPT ;  /* 0x000000013600788c */ /* 0x000fe4000bf05270 */
[----:B------:R-:W-:Y:S02]  /*6440*/  UIMAD.WIDE.U32 UR8, UR37, UR55, URZ ;  /* 0x00000037250872a5 */ /* 0x000fe4000f8e00ff */
[----:B------:R-:W-:Y:S02]  /*6450*/  UIMAD.WIDE.U32 UR10, UR38, UR52, URZ ;  /* 0x00000034260a72a5 */ /* 0x000fe4000f8e00ff */
[----:B------:R-:W-:Y:S02]  /*6460*/  UISETP.NE.AND UP1, UPT, UR43, 0x1, UPT ;  /* 0x000000012b00788c */ /* 0x000fe4000bf25270 */
[----:B------:R-:W-:Y:S01]  /*6470*/  UISETP.NE.AND UP2, UPT, UR42, 0x1, UPT ;  /* 0x000000012a00788c */ /* 0x000fe2000bf45270 */
[----:B------:R-:W-:Y:S02]  /*6480*/  UMOV UR4, UR5 ;  /* 0x0000000500047c82 */ /* 0x000fe40008000000 */
[----:B--2---:R-:W-:Y:S03]  /*6490*/  USHF.R.U32.HI UR5, URZ, UR12, UR4 ;  /* 0x0000000cff057299 */ /* 0x004fe60008011604 */
[----:B------:R-:W-:Y:S02]  /*64a0*/  UMOV UR4, UR7 ;  /* 0x0000000700047c82 */ /* 0x000fe40008000000 */
[----:B------:R-:W-:Y:S02]  /*64b0*/  USHF.R.U32.HI UR7, URZ, UR53, UR4 ;  /* 0x00000035ff077299 */ /* 0x000fe40008011604 */
[----:B------:R-:W-:Y:S02]  /*64c0*/  USEL UR4, UR56, UR5, !UP0 ;  /* 0x0000000538047287 */ /* 0x000fe4000c000000 */
[----:B------:R-:W-:Y:S01]  /*64d0*/  USEL UR7, UR57, UR7, !UP1 ;  /* 0x0000000739077287 */ /* 0x000fe2000c800000 */
[----:B------:R-:W-:Y:S01]  /*64e0*/  UMOV UR5, UR9 ;  /* 0x0000000900057c82 */ /* 0x000fe20008000000 */
[----:B------:R-:W-:Y:S02]  /*64f0*/  UIMAD.WIDE.U32 UR8, UR4, UR40, URZ ;  /* 0x00000028040872a5 */ /* 0x000fe4000f8e00ff */
[----:B------:R-:W-:Y:S03]  /*6500*/  USHF.R.U32.HI UR6, URZ, UR12, UR5 ;  /* 0x0000000cff067299 */ /* 0x000fe60008011605 */
[----:B------:R-:W-:Y:S01]  /*6510*/  UMOV UR5, UR11 ;  /* 0x0000000b00057c82 */ /* 0x000fe20008000000 */
[----:B------:R-:W-:Y:S02]  /*6520*/  UIMAD.WIDE.U32 UR10, UR7, UR40, URZ ;  /* 0x00000028070a72a5 */ /* 0x000fe4000f8e00ff */
[----:B------:R-:W-:Y:S02]  /*6530*/  USHF.R.U32.HI UR12, URZ, UR53, UR5 ;  /* 0x00000035ff0c7299 */ /* 0x000fe40008011605 */
[----:B------:R-:W-:Y:S01]  /*6540*/  USEL UR6, UR37, UR6, !UP0 ;  /* 0x0000000625067287 */ /* 0x000fe2000c000000 */
[----:B------:R-:W-:Y:S02]  /*6550*/  UMOV UR5, UR9 ;  /* 0x0000000900057c82 */ /* 0x000fe40008000000 */
[----:B------:R-:W-:Y:S01]  /*6560*/  UMOV UR10, UR11 ;  /* 0x0000000b000a7c82 */ /* 0x000fe20008000000 */
[----:B------:R-:W-:Y:S02]  /*6570*/  @UP2 USHF.R.U32.HI UR4, URZ, UR41, UR5 ;  /* 0x00000029ff042299 */ /* 0x000fe40008011605 */
[----:B------:R-:W-:Y:S02]  /*6580*/  @UP2 USHF.R.U32.HI UR7, URZ, UR41, UR10 ;  /* 0x00000029ff072299 */ /* 0x000fe4000801160a */
[----:B------:R-:W-:Y:S02]  /*6590*/  UIMAD UR4, UR42, UR4, URZ ;  /* 0x000000042a0472a4 */ /* 0x000fe4000f8e02ff */
[----:B------:R-:W-:Y:S02]  /*65a0*/  UIMAD.WIDE.U32 UR10, UR6, UR40, URZ ;  /* 0x00000028060a72a5 */ /* 0x000fe4000f8e00ff */
[----:B------:R-:W-:Y:S02]  /*65b0*/  USEL UR5, UR38, UR12, !UP1 ;  /* 0x0000000c26057287 */ /* 0x000fe4000c800000 */
[----:B------:R-:W-:Y:S02]  /*65c0*/  UIMAD UR8, UR42, UR7, URZ ;  /* 0x000000072a0872a4 */ /* 0x000fe4000f8e02ff */
[----:B------:R-:W-:Y:S03]  /*65d0*/  UISETP.GE.AND UP0, UPT, UR6, UR4, UPT ;  /* 0x000000040600728c */ /* 0x000fe6000bf06270 */
[----:B------:R-:W-:Y:S01]  /*65e0*/  UMOV UR4, UR11 ;  /* 0x0000000b00047c82 */ /* 0x000fe20008000000 */
[----:B------:R-:W-:Y:S02]  /*65f0*/  UISETP.GE.OR UP0, UPT, UR5, UR8, UP0 ;  /* 0x000000080500728c */ /* 0x000fe40008706670 */
[----:B------:R-:W-:Y:S02]  /*6600*/  USHF.R.U32.HI UR4, URZ, UR41, UR4 ;  /* 0x00000029ff047299 */ /* 0x000fe40008011604 */
[----:B------:R-:W-:Y:S02]  /*6610*/  UIMAD.WIDE.U32 UR8, UR5, UR40, URZ ;  /* 0x00000028050872a5 */ /* 0x000fe4000f8e00ff */
[----:B------:R-:W-:Y:S02]  /*6620*/  USEL UR11, UR6, UR4, !UP2 ;  /* 0x00000004060b7287 */ /* 0x000fe4000d000000 */
[----:B------:R-:W-:Y:S02]  /*6630*/  UIADD3 UR8, UPT, UPT, -UR5, URZ, URZ ;  /* 0x000000ff05087290 */ /* 0x000fe4000fffe1ff */
[----:B------:R-:W-:Y:S01]  /*6640*/  UIADD3 UR10, UPT, UPT, -UR11, URZ, URZ ;  /* 0x000000ff0b0a7290 */ /* 0x000fe2000fffe1ff */
[----:B------:R-:W-:Y:S01]  /*6650*/  @!UP0 UMOV UR4, UR9 ;  /* 0x0000000900048c82 */ /* 0x000fe20008000000 */
[----:B------:R-:W-:Y:S02]  /*6660*/  UIADD3 UR9, UPT, UPT, -UR6, URZ, URZ ;  /* 0x000000ff06097290 */ /* 0x000fe4000fffe1ff */
[----:B------:R-:W-:Y:S02]  /*6670*/  @!UP0 USHF.R.U32.HI UR4, URZ, UR41, UR4 ;  /* 0x00000029ff048299 */ /* 0x000fe40008011604 */
[----:B------:R-:W-:Y:S02]  /*6680*/  UIMAD UR10, UR42, UR10, UR6 ;  /* 0x0000000a2a0a72a4 */ /* 0x000fe4000f8e0206 */
[----:B------:R-:W-:Y:S04]  /*6690*/  @!UP0 USEL UR4, UR5, UR4, !UP2 ;  /* 0x0000000405048287 */ /* 0x000fe8000d000000 */
[----:B------:R-:W-:Y:S02]  /*66a0*/  @!UP0 UIMAD UR10, UR7, UR10, UR4 ;  /* 0x0000000a070a82a4 */ /* 0x000fe4000f8e0204 */
[----:B------:R-:W-:Y:S02]  /*66b0*/  @!UP0 UIADD3 UR11, UPT, UPT, UR11, -UR4, URZ ;  /* 0x800000040b0b8290 */ /* 0x000fe4000fffe0ff */
[----:B------:R-:W-:Y:S02]  /*66c0*/  UIMAD UR7, UR43, UR8, UR38 ;  /* 0x000000082b0772a4 */ /* 0x000fe4000f8e0226 */
[----:B------:R-:W-:Y:S02]  /*66d0*/  @!UP0 UIMAD UR6, UR11, UR42, UR5 ;  /* 0x0000002a0b0682a4 */ /* 0x000fe4000f8e0205 */
[----:B------:R-:W-:Y:S01]  /*66e0*/  UIMAD UR4, UR54, UR9, UR37 ;  /* 0x00000009360472a4 */ /* 0x000fe2000f8e0225 */
[----:B------:R-:W-:Y:S02]  /*66f0*/  @!UP0 UMOV UR5, UR10 ;  /* 0x0000000a00058c82 */ /* 0x000fe40008000000 */
[----:B------:R-:W-:Y:S02]  /*6700*/  UIMAD UR38, UR5, UR43, UR7 ;  /* 0x0000002b052672a4 */ /* 0x000fe4000f8e0207 */
[----:B------:R-:W-:Y:S11]  /*6710*/  UIMAD UR37, UR6, UR54, UR4 ;  /* 0x00000036062572a4 */ /* 0x000ff6000f8e0204 */
[----:B------:R-:W-:Y:S01]  /*6720*/  @!UPT UIADD3 URZ, UPT, UPT, URZ, URZ, URZ ;  /* 0x000000fffffff290 */ /* 0x000fe2000fffe0ff */
.L_x_118:
[----:B------:R-:W-:Y:S01]  /*6730*/  UISETP.NE.AND UP0, UPT, UR39, 0x1, UPT ;  /* 0x000000012700788c */ /* 0x000fe2000bf05270 */
[----:B------:R-:W-:Y:S01]  /*6740*/  IADD3 R87, PT, PT, R87, 0x1, RZ ;  /* 0x0000000157577810 */ /* 0x000fe20007ffe0ff */
[----:B------:R-:W-:Y:S02]  /*6750*/  USHF.L.U32 UR50, UR16, 0x6, URZ ;  /* 0x0000000610327899 */ /* 0x000fe400080006ff */
[----:B------:R-:W-:Y:S07]  /*6760*/  USHF.L.U32 UR49, UR20, 0x7, URZ ;  /* 0x0000000714317899 */ /* 0x000fee00080006ff */
[----:B------:R-:W2:Y:S01]  /*6770*/  @!UP0 LDCU.128 UR12, c[0x0][0xb10] ;  /* 0x00016200ff0c87ac */ /* 0x000ea20008000c00 */
[----:B------:R-:W3:Y:S01]  /*6780*/  @!UP0 LDCU UR5, c[0x0][0xb0c] ;  /* 0x00016180ff0587ac */ /* 0x000ee20008000800 */
[----:B------:R-:W4:Y:S01]  /*6790*/  @!UP0 LDCU UR10, c[0x0][0xb20] ;  /* 0x00016400ff0a87ac */ /* 0x000f220008000800 */
[----:B--2---:R-:W-:Y:S02]  /*67a0*/  UIMAD.WIDE.U32 UR8, UR38, UR12, URZ ;  /* 0x0000000c260872a5 */ /* 0x004fe4000f8e00ff */
[----:B------:R-:W-:Y:S02]  /*67b0*/  UIMAD.WIDE.U32 UR6, UR37, UR15, URZ ;  /* 0x0000000f250672a5 */ /* 0x000fe4000f8e00ff */
[----:B------:R-:W-:Y:S03]  /*67c0*/  @!UP0 UISETP.NE.AND UP1, UPT, UR14, 0x1, UPT ;  /* 0x000000010e00888c */ /* 0x000fe6000bf25270 */
[----:B------:R-:W-:Y:S01]  /*67d0*/  @!UP0 UMOV UR4, UR9 ;  /* 0x0000000900048c82 */ /* 0x000fe20008000000 */
[----:B---3--:R-:W-:Y:S02]  /*67e0*/  @!UP0 UISETP.NE.AND UP2, UPT, UR5, 0x1, UPT ;  /* 0x000000010500888c */ /* 0x008fe4000bf45270 */
[----:B------:R-:W-:Y:S01]  /*67f0*/  @!UP0 USHF.R.U32.HI UR4, URZ, UR13, UR4 ;  /* 0x0000000dff048299 */ /* 0x000fe20008011604 */
[----:B------:R-:W-:Y:S02]  /*6800*/  @!UP0 UMOV UR6, UR7 ;  /* 0x0000000700068c82 */ /* 0x000fe40008000000 */
[----:B----4-:R-:W-:Y:S02]  /*6810*/  @!UP0 USHF.R.U32.HI UR6, URZ, UR10, UR6 ;  /* 0x0000000aff068299 */ /* 0x010fe40008011606 */
[----:B------:R-:W-:Y:S02]  /*6820*/  @!UP0 USEL UR7, UR38, UR4, !UP2 ;  /* 0x0000000426078287 */ /* 0x000fe4000d000000 */
[----:B------:R-:W-:Y:S04]  /*6830*/  @!UP0 USEL UR6, UR37, UR6, !UP1 ;  /* 0x0000000625068287 */ /* 0x000fe8000c800000 */
[----:B------:R-:W-:Y:S02]  /*6840*/  @!UP0 UIADD3 UR4, UPT, UPT, -UR7, UR6, URZ ;  /* 0x0000000607048290 */ /* 0x000fe4000fffe1ff */
[----:B------:R-:W-:Y:S02]  /*6850*/  @!UP0 UIADD3 UR6, UPT, UPT, UR7, -UR6, URZ ;  /* 0x8000000607068290 */ /* 0x000fe4000fffe0ff */
[----:B------:R-:W-:Y:S02]  /*6860*/  @!UP0 UIMAD UR38, UR4, UR5, UR38 ;  /* 0x00000005042682a4 */ /* 0x000fe4000f8e0226 */
[----:B------:R-:W-:Y:S02]  /*6870*/  @!UP0 UIMAD UR37, UR6, UR14, UR37 ;  /* 0x0000000e062582a4 */ /* 0x000fe4000f8e0225 */
[----:B------:R-:W-:Y:S09]  /*6880*/  ULOP3.LUT UP0, URZ, UR63, 0x1b0, URZ, 0xc0, !UPT ;  /* 0x000001b03fff7892 */ /* 0x000ff2000f80c0ff */
[----:B------:R-:W-:Y:S05]  /*6890*/  BRA.U !UP0, `(.L_x_119) ;  /* 0x0000000108407547 */ /* 0x000fea000b800000 */
[----:B------:R-:W2:Y:S01]  /*68a0*/  LDCU.64 UR8, c[0x4][0x80] ;  /* 0x01001000ff0877ac */ /* 0x000ea20008000a00 */
[----:B------:R-:W-:Y:S01]  /*68b0*/  MOV R3, 0x0 ;  /* 0x0000000000037802 */ /* 0x000fe20000000f00 */
[----:B------:R-:W-:Y:S02]  /*68c0*/  HFMA2 R12, -RZ, RZ, 0, 5.9604644775390625e-08 ;  /* 0x00000001ff0c7431 */ /* 0x000fe400000001ff */
[----:B------:R-:W-:Y:S02]  /*68d0*/  IMAD.MOV.U32 R8, RZ, RZ, 0x70 ;  /* 0x00000070ff087424 */ /* 0x000fe400078e00ff */
[----:B------:R-:W-:Y:S01]  /*68e0*/  IMAD.MOV.U32 R13, RZ, RZ, RZ ;  /* 0x000000ffff0d7224 */ /* 0x000fe200078e00ff */
[----:B------:R-:W3:Y:S01]  /*68f0*/  LDCU.64 UR6, c[0x4][0x88] ;  /* 0x01001100ff0677ac */ /* 0x000ee20008000a00 */
[----:B------:R-:W4:Y:S01]  /*6900*/  LDC.64 R2, c[0x4][R3] ;  /* 0x0100000003027b82 */ /* 0x000f220000000a00 */
[----:B------:R-:W1:Y:S01]  /*6910*/  LDCU.64 UR4, c[0x4][0x8] ;  /* 0x01000100ff0477ac */ /* 0x000e620008000a00 */
[----:B--2---:R-:W-:Y:S01]  /*6920*/  MOV R5, UR9 ;  /* 0x0000000900057c02 */ /* 0x004fe20008000f00 */
[----:B------:R-:W-:Y:S01]  /*6930*/  IMAD.U32 R4, RZ, RZ, UR8 ;  /* 0x00000008ff047e24 */ /* 0x000fe2000f8e00ff */
[----:B---3--:R-:W-:Y:S01]  /*6940*/  MOV R7, UR7 ;  /* 0x0000000700077c02 */ /* 0x008fe20008000f00 */
[----:B------:R-:W-:Y:S01]  /*6950*/  IMAD.U32 R6, RZ, RZ, UR6 ;  /* 0x00000006ff067e24 */ /* 0x000fe2000f8e00ff */
[----:B-1----:R-:W-:Y:S01]  /*6960*/  MOV R11, UR5 ;  /* 0x00000005000b7c02 */ /* 0x002fe20008000f00 */
[----:B------:R-:W-:Y:S02]  /*6970*/  IMAD.U32 R10, RZ, RZ, UR4 ;  /* 0x00000004ff0a7e24 */ /* 0x000fe4000f8e00ff */
[----:B------:R-:W-:Y:S07]  /*6980*/  LEPC R20, `(.L_x_119) ;  /* 0x000000001014794e */ /* 0x000fee0000000000 */
[----:B----45:R-:W-:Y:S05]  /*6990*/  CALL.ABS.NOINC R2 ;  /* 0x0000000002007343 */ /* 0x030fea0003c00000 */
.L_x_119:
[----:B------:R-:W-:Y:S01]  /*69a0*/  LOP3.LUT P0, RZ, R94, 0x1b0, RZ, 0xc0, !PT ;  /* 0x000001b05eff7812 */ /* 0x000fe2000780c0ff */
[----:B------:R-:W-:Y:S11]  /*69b0*/  BSSY.RECONVERGENT B6, `(.L_x_120) ;  /* 0x0000013000067945 */ /* 0x000ff60003800200 */
[----:B------:R-:W-:Y:S01]  /*69c0*/  @!UPT UIADD3 URZ, UPT, UPT, URZ, URZ, URZ ;  /* 0x000000fffffff290 */ /* 0x000fe2000fffe0ff */
[----:B------:R-:W-:Y:S05]  /*69d0*/  @!P0 BRA `(.L_x_121) ;  /* 0x0000000000408947 */ /* 0x000fea0003800000 */
        /* <DEDUP_REMOVED lines=16> */
.L_x_121:
[----:B------:R-:W-:Y:S05]  /*6ae0*/  BSYNC.RECONVERGENT B6 ;  /* 0x0000000000067941 */ /* 0x000fea0003800200 */
.L_x_120:
[----:B------:R-:W-:Y:S01]  /*6af0*/  R2UR UR4, R86 ;  /* 0x00000000560472ca */ /* 0x000fe200000e0000 */
[----:B------:R-:W-:Y:S01]  /*6b00*/  UISETP.NE.U32.AND UP0, UPT, UR60, URZ, UPT ;  /* 0x000000ff3c00728c */ /* 0x000fe2000bf05070 */
[----:B------:R-:W-:Y:S02]  /*6b10*/  ISETP.NE.U32.AND P4, PT, R82, RZ, PT ;  /* 0x000000ff5200720c */ /* 0x000fe40003f85070 */
[----:B------:R-:W-:Y:S01]  /*6b20*/  ISETP.NE.U32.AND P2, PT, RZ, UR46, PT ;  /* 0x0000002eff007c0c */ /* 0x000fe2000bf45070 */
[----:B------:R-:W-:Y:S01]  /*6b30*/  UISETP.NE.AND.EX UP1, UPT, UR61, URZ, UPT, UP0 ;  /* 0x000000ff3d00728c */ /* 0x000fe2000bf25300 */
[----:B------:R-:W-:Y:S01]  /*6b40*/  ISETP.NE.AND.EX P4, PT, R83, RZ, PT, P4 ;  /* 0x000000ff5300720c */ /* 0x000fe20003f85340 */
[----:B------:R-:W-:Y:S01]  /*6b50*/  UPLOP3.LUT UP0, UPT, UPT, UPT, UPT, 0x40, 0x4 ;  /* 0x000000000004789c */ /* 0x000fe20003f0e870 */
[----:B------:R-:W-:Y:S05]  /*6b60*/  ISETP.NE.AND.EX P2, PT, RZ, UR47, PT, P2 ;  /* 0x0000002fff007c0c */ /* 0x000fea000bf45320 */
[----:B------:R-:W-:Y:S06]  /*6b70*/  UISETP.NE.AND UP2, UPT, UR4, URZ, UPT ;  /* 0x000000ff0400728c */ /* 0x000fec000bf45270 */
[----:B------:R-:W-:Y:S05]  /*6b80*/  PLOP3.LUT P1, PT, PT, PT, UP2, 0x80, 0x8 ;  /* 0x000000000008781c */ /* 0x000fea0003f2f028 */
[----:B------:R-:W-:Y:S06]  /*6b90*/  @UP2 UPLOP3.LUT UP0, UPT, UPT, UPT, UP1, 0x80, 0x8 ;  /* 0x000000000008289c */ /* 0x000fec0003f0f010 */
[----:B------:R-:W-:Y:S01]  /*6ba0*/  PLOP3.LUT P0, PT, PT, PT, UP0, 0x80, 0x8 ;  /* 0x000000000008781c */ /* 0x000fe20003f0f008 */
[----:B------:R-:W-:Y:S01]  /*6bb0*/  @!UPT UIADD3 URZ, UPT, UPT, URZ, URZ, URZ ;  /* 0x000000fffffff290 */ /* 0x000fe2000fffe0ff */
[----:B------:R-:W-:Y:S11]  /*6bc0*/  BRA.U !UP1, `(.L_x_122) ;  /* 0x00000001093c7547 */ /* 0x000ff6000b800000 */
[----:B------:R-:W-:Y:S01]  /*6bd0*/  UISETP.NE.U32.AND UP0, UPT, UR46, URZ, UPT ;  /* 0x000000ff2e00728c */ /* 0x000fe2000bf05070 */
[----:B-1----:R-:W-:Y:S01]  /*6be0*/  HFMA2 R0, -RZ, RZ, 0, 5.9604644775390625e-08 ;  /* 0x00000001ff007431 */ /* 0x002fe200000001ff */
[----:B------:R-:W1:Y:S01]  /*6bf0*/  LDCU.64 UR8, c[0x0][0x358] ;  /* 0x00006b00ff0877ac */ /* 0x000e620008000a00 */
[----:B------:R-:W-:Y:S01]  /*6c00*/  IMAD.MOV.U32 R84, RZ, RZ, 0x1 ;  /* 0x00000001ff547424 */ /* 0x000fe200078e00ff */
[----:B------:R-:W-:Y:S06]  /*6c10*/  UISETP.NE.AND.EX UP0, UPT, UR47, URZ, UPT, UP0 ;  /* 0x000000ff2f00728c */ /* 0x000fec000bf05300 */
[----:B------:R-:W-:Y:S05]  /*6c20*/  PLOP3.LUT P3, PT, PT, PT, UP0, 0x80, 0x8 ;  /* 0x000000000008781c */ /* 0x000fea0003f6f008 */
[----:B------:R-:W2:Y:S01]  /*6c30*/  @UP0 LDCU.64 UR4, c[0x0][0x888] ;  /* 0x00011100ff0407ac */ /* 0x000ea20008000a00 */
[----:B------:R-:W-:Y:S07]  /*6c40*/  @UP0 UIMAD UR6, UR36, UR60, URZ ;  /* 0x0000003c240602a4 */ /* 0x000fee000f8e02ff */
[----:B------:R-:W-:Y:S01]  /*6c50*/  @!P3 PRMT R84, R0, 0x7610, R84 ;  /* 0x000076100054b816 */ /* 0x000fe20000000054 */
[----:B--2---:R-:W-:Y:S06]  /*6c60*/  @UP0 UIMAD.WIDE UR4, UR6, 0x4, UR4 ;  /* 0x00000004060408a5 */ /* 0x004fec000f8e0204 */
[----:B------:R-:W-:Y:S01]  /*6c70*/  IMAD.U32 R2, RZ, RZ, UR4 ;  /* 0x00000004ff027e24 */ /* 0x000fe2000f8e00ff */
[----:B------:R-:W-:Y:S04]  /*6c80*/  MOV R3, UR5 ;  /* 0x0000000500037c02 */ /* 0x000fe80008000f00 */
[----:B------:R-:W2:Y:S01]  /*6c90*/  @!UP0 LDCU UR4, c[0x0][0x880] ;  /* 0x00011000ff0487ac */ /* 0x000ea20008000800 */
[----:B-1---5:R3:W5:Y:S02]  /*6ca0*/  @P3 LDG.E R41, desc[UR8][R2.64] ;  /* 0x0000000802293981 */ /* 0x022764000c1e1900 */
[----:B--23--:R-:W-:Y:S02]  /*6cb0*/  @!P3 IMAD.U32 R41, RZ, RZ, UR4 ;  /* 0x00000004ff29be24 */ /* 0x00cfe4000f8e00ff */
.L_x_122:
[----:B------:R-:W-:Y:S05]  /*6cc0*/  @!P4 BRA `(.L_x_123) ;  /* 0x000000000024c947 */ /* 0x000fea0003800000 */
[----:B------:R-:W-:Y:S01]  /*6cd0*/  ISETP.NE.U32.AND P3, PT, R80, RZ, PT ;  /* 0x000000ff5000720c */ /* 0x000fe20003f65070 */
[----:B------:R-:W2:Y:S03]  /*6ce0*/  LDCU.64 UR4, c[0x0][0x358] ;  /* 0x00006b00ff0477ac */ /* 0x000ea60008000a00 */
[----:B------:R-:W-:Y:S11]  /*6cf0*/  ISETP.NE.AND.EX P3, PT, R81, RZ, PT, P3 ;  /* 0x000000ff5100720c */ /* 0x000ff60003f65330 */
[----:B------:R-:W-:Y:S02]  /*6d00*/  @!UPT UIADD3 URZ, UPT, UPT, URZ, URZ, URZ ;  /* 0x000000fffffff290 */ /* 0x000fe4000fffe0ff */
[----:B------:R-:W3:Y:S01]  /*6d10*/  @P3 LDC.64 R2, c[0x0][0x8a8] ;  /* 0x00022a00ff023b82 */ /* 0x000ee20000000a00 */
[----:B-1----:R-:W-:Y:S04]  /*6d20*/  @P3 IMAD R0, R82, UR36, RZ ;  /* 0x0000002452003c24 */ /* 0x002fe8000f8e02ff */
[----:B---3--:R-:W-:Y:S05]  /*6d30*/  @P3 IMAD.WIDE R2, R0, 0x4, R2 ;  /* 0x0000000400023825 */ /* 0x008fea00078e0202 */
[----:B--2--5:R2:W5:Y:S02]  /*6d40*/  @P3 LDG.E R38, desc[UR4][R2.64] ;  /* 0x0000000402263981 */ /* 0x024564000c1e1900 */
[----:B--2---:R-:W3:Y:S02]  /*6d50*/  @!P3 LDC R38, c[0x0][0x8a0] ;  /* 0x00022800ff26bb82 */ /* 0x004ee40000000800 */
.L_x_123:
[----:B-----5:R-:W-:Y:S01]  /*6d60*/  FSETP.NEU.AND P4, PT, R41, RZ, PT ;  /* 0x000000ff2900720b */ /* 0x020fe20003f8d000 */
[----:B------:R-:W-:Y:S01]  /*6d70*/  BSSY B1, `(.L_x_124) ;  /* 0x0000042000017945 */ /* 0x000fe20003800000 */
[----:B------:R-:W-:Y:S01]  /*6d80*/  SEL R5, RZ, 0xffffffff, P2 ;  /* 0xffffffffff057807 */ /* 0x000fe20001000000 */
[----:B------:R-:W-:Y:S01]  /*6d90*/  IMAD.MOV.U32 R102, RZ, RZ, 0x1 ;  /* 0x00000001ff667424 */ /* 0x000fe200078e00ff */
[----:B------:R-:W-:Y:S02]  /*6da0*/  LOP3.LUT P3, RZ, R84, 0xff, RZ, 0xc0, !PT ;  /* 0x000000ff54ff7812 */ /* 0x000fe4000786c0ff */
[----:B------:R-:W-:Y:S02]  /*6db0*/  CS2R R78, SRZ ;  /* 0x00000000004e7805 */ /* 0x000fe4000001ff00 */
[----:B------:R-:W-:Y:S02]  /*6dc0*/  @P1 SEL R4, RZ, 0xffffffff, P4 ;  /* 0xffffffffff041807 */ /* 0x000fe40002000000 */
[----:B------:R-:W-:Y:S02]  /*6dd0*/  CS2R R76, SRZ ;  /* 0x00000000004c7805 */ /* 0x000fe4000001ff00 */
[----:B------:R-:W-:Y:S02]  /*6de0*/  LEA R2, R90, UR44, 0x3 ;  /* 0x0000002c5a027c11 */ /* 0x000fe4000f8e18ff */
[----:B------:R-:W-:Y:S02]  /*6df0*/  CS2R R74, SRZ ;  /* 0x00000000004a7805 */ /* 0x000fe4000001ff00 */
[----:B------:R-:W-:Y:S02]  /*6e00*/  @P0 SEL R4, R5, R4, !P3 ;  /* 0x0000000405040207 */ /* 0x000fe40005800000 */
[----:B------:R-:W-:Y:S02]  /*6e10*/  CS2R R72, SRZ ;  /* 0x0000000000487805 */ /* 0x000fe4000001ff00 */
[----:B------:R-:W-:Y:S02]  /*6e20*/  LEA R100, R36, UR44, 0x3 ;  /* 0x0000002c24647c11 */ /* 0x000fe4000f8e18ff */
[----:B------:R-:W-:Y:S02]  /*6e30*/  @P1 LOP3.LUT R4, R4, 0x1, RZ, 0xc0, !PT ;  /* 0x0000000104041812 */ /* 0x000fe400078ec0ff */
[----:B------:R-:W-:Y:S02]  /*6e40*/  SHF.L.U32 R3, R92, 0x1f, RZ ;  /* 0x0000001f5c037819 */ /* 0x000fe400000006ff */
[----:B------:R-:W-:Y:S02]  /*6e50*/  ISETP.NE.U32.OR P6, PT, R4, 0x1, !P1 ;  /* 0x000000010400780c */ /* 0x000fe40004fc5470 */
[----:B------:R-:W-:Y:S02]  /*6e60*/  PLOP3.LUT P2, PT, PT, PT, UP1, 0x80, 0x8 ;  /* 0x000000000008781c */ /* 0x000fe40003f4f018 */
[C---:B------:R-:W-:Y:S02]  /*6e70*/  LEA.HI R39, R36.reuse, R36, RZ, 0x1 ;  /* 0x0000002424277211 */ /* 0x040fe400078f08ff */
[----:B------:R-:W-:Y:S02]  /*6e80*/  SEL R4, RZ, 0xffffffff, P4 ;  /* 0xffffffffff047807 */ /* 0x000fe40002000000 */
[----:B------:R-:W-:Y:S01]  /*6e90*/  P2R R96, PR, RZ, 0x40 ;  /* 0x00000040ff607803 */ /* 0x000fe20000000000 */
[C---:B-1----:R-:W-:Y:S01]  /*6ea0*/  IMAD.SHL.U32 R0, R39.reuse, 0x40, RZ ;  /* 0x0000004027007824 */ /* 0x042fe200078e00ff */
[----:B------:R-:W-:Y:S03]  /*6eb0*/  LOP3.LUT R39, R39, 0xffe, RZ, 0xc0, !PT ;  /* 0x00000ffe27277812 */ /* 0x000fe600078ec0ff */
[----:B------:R-:W-:Y:S02]  /*6ec0*/  @P6 SHF.L.U32 R7, R89, 0x1f, RZ ;  /* 0x0000001f59076819 */ /* 0x000fe400000006ff */
[----:B------:R-:W-:Y:S01]  /*6ed0*/  @P2 SEL R4, R5, R4, !P3 ;  /* 0x0000000405042207 */ /* 0x000fe20005800000 */
[----:B------:R-:W-:Y:S01]  /*6ee0*/  IMAD.IADD R39, R36, 0x1, -R39 ;  /* 0x0000000124277824 */ /* 0x000fe200078e0a27 */
[----:B------:R-:W1:Y:S01]  /*6ef0*/  @P6 SYNCS.PHASECHK.TRANS64.TRYWAIT P1, [R2+URZ+0x220], R7 ;  /* 0x00022007020065a7 */ /* 0x000e6200080211ff */
[----:B------:R-:W-:Y:S02]  /*6f00*/  LOP3.LUT R0, R0, 0xffffff80, RZ, 0xc0, !PT ;  /* 0xffffff8000007812 */ /* 0x000fe400078ec0ff */
[----:B------:R-:W-:Y:S03]  /*6f10*/  LOP3.LUT R4, R4, 0x1, RZ, 0xc0, !PT ;  /* 0x0000000104047812 */ /* 0x000fe600078ec0ff */
[----:B------:R-:W-:Y:S01]  /*6f20*/  IMAD.IADD R0, R37, 0x1, R0 ;  /* 0x0000000125007824 */ /* 0x000fe200078e0200 */
[----:B------:R-:W-:Y:S03]  /*6f30*/  ISETP.NE.U32.AND P5, PT, R4, 0x1, PT ;  /* 0x000000010400780c */ /* 0x000fe60003fa5070 */
[----:B------:R-:W-:Y:S01]  /*6f40*/  IMAD R39, R39, 0x100000, R0 ;  /* 0x0010000027277824 */ /* 0x000fe200078e0200 */
[----:B------:R-:W-:Y:S01]  /*6f50*/  P2R R103, PR, RZ, 0x20 ;  /* 0x00000020ff677803 */ /* 0x000fe20000000000 */
[----:B------:R2:W4:Y:S01]  /*6f60*/  SYNCS.PHASECHK.TRANS64.TRYWAIT P0, [R100+URZ+0x270], R3 ;  /* 0x00027003640075a7 */ /* 0x00052200080011ff */
[----:B-1----:R-:W-:Y:S01]  /*6f70*/  @P6 SEL R102, RZ, 0x1, !P1 ;  /* 0x00000001ff666807 */ /* 0x002fe20004800000 */
[----:B--2---:R-:W-:Y:S06]  /*6f80*/  @!P6 BRA `(.L_x_125) ;  /* 0x000000000080e947 */ /* 0x004fec0003800000 */
[----:B------:R-:W-:Y:S01]  /*6f90*/  @P5 IMAD R6, R90, 0x1000, R71 ;  /* 0x000010005a065824 */ /* 0x000fe200078e0247 */
[----:B------:R-:W1:Y:S01]  /*6fa0*/  S2R R0, SR_CgaCtaId ;  /* 0x0000000000007919 */ /* 0x000e620000008800 */
[----:B------:R-:W-:Y:S01]  /*6fb0*/  ISETP.NE.AND P1, PT, R102, RZ, PT ;  /* 0x000000ff6600720c */ /* 0x000fe20003f25270 */
[----:B------:R-:W-:Y:S01]  /*6fc0*/  BSSY B0, `(.L_x_126) ;  /* 0x000000b000007945 */ /* 0x000fe20003800000 */
[----:B------:R-:W-:Y:S01]  /*6fd0*/  @P5 VIADD R4, R6, UR44 ;  /* 0x0000002c06045c36 */ /* 0x000fe20008000000 */
[----:B------:R-:W-:Y:S02]  /*6fe0*/  CS2R R74, SRZ ;  /* 0x00000000004a7805 */ /* 0x000fe4000001ff00 */
[----:B------:R-:W-:Y:S02]  /*6ff0*/  CS2R R72, SRZ ;  /* 0x0000000000487805 */ /* 0x000fe4000001ff00 */
[----:B------:R-:W-:Y:S01]  /*7000*/  CS2R R78, SRZ ;  /* 0x00000000004e7805 */ /* 0x000fe2000001ff00 */
[----:B------:R-:W-:Y:S01]  /*7010*/  @P5 IMAD R4, R93, -0x10, R4 ;  /* 0xfffffff05d045824 */ /* 0x000fe200078e0204 */
[----:B------:R-:W-:Y:S04]  /*7020*/  CS2R R76, SRZ ;  /* 0x00000000004c7805 */ /* 0x000fe8000001ff00 */
[----:B------:R-:W-:Y:S05]  /*7030*/  @P1 BRA `(.L_x_127) ;  /* 0x00000000000c1947 */ /* 0x000fea0003800000 */
[----:B------:R-:W-:Y:S04]  /*7040*/  SHF.L.U32 R5, R89, 0x1f, RZ ;  /* 0x0000001f59057819 */ /* 0x000fe800000006ff */
[----:B------:R-:W2:Y:S02]  /*7050*/  SYNCS.PHASECHK.TRANS64.TRYWAIT P1, [R2+URZ+0x220], R5 ;  /* 0x00022005020075a7 */ /* 0x000ea400080211ff */
[----:B--2---:R-:W-:Y:S05]  /*7060*/  @!P1 BRA `(.L_x_128) ;  /* 0x0000002c00c49947 */ /* 0x004fea0003800000 */
.L_x_127:
[----:B------:R-:W-:Y:S05]  /*7070*/  BSYNC B0 ;  /* 0x0000000000007941 */ /* 0x000fea0003800000 */
.L_x_126:
[----:B------:R-:W-:Y:S01]  /*7080*/  ISETP.NE.AND P1, PT, R103, RZ, PT ;  /* 0x000000ff6700720c */ /* 0x000fe20003f25270 */
[----:B--2---:R-:W-:Y:S02]  /*7090*/  VIADD R5, R2, 0x230 ;  /* 0x0000023002057836 */ /* 0x004fe40000000000 */
[----:B------:R-:W-:Y:S03]  /*70a0*/  VIADD R90, R90, 0x1 ;  /* 0x000000015a5a7836 */ /* 0x000fe60000000000 */
[----:B-1----:R-:W-:Y:S07]  /*70b0*/  PRMT R0, R0, 0x654, R5 ;  /* 0x0000065400007816 */ /* 0x002fee0000000005 */
[----:B------:R1:W2:Y:S04]  /*70c0*/  @P1 LDS.128 R72, [R6+UR44+0x400] ;  /* 0x0004002c06481984 */ /* 0x0002a80008000c00 */
[----:B------:R1:W1:Y:S01]  /*70d0*/  @P1 LDS.128 R76, [R4+0x410] ;  /* 0x00041000044c1984 */ /* 0x0002620000000c00 */
[C---:B------:R-:W-:Y:S01]  /*70e0*/  ISETP.NE.AND P1, PT, R90.reuse, 0x2, PT ;  /* 0x000000025a00780c */ /* 0x040fe20003f25270 */
[----:B------:R-:W-:Y:S01]  /*70f0*/  @!PT LDS RZ, [RZ] ;  /* 0x00000000fffff984 */ /* 0x000fe20000000800 */
[----:B------:R-:W-:Y:S01]  /*7100*/  @!PT LDS RZ, [RZ] ;  /* 0x00000000fffff984 */ /* 0x000fe20000000800 */
[----:B------:R-:W-:Y:S01]  /*7110*/  @!PT LDS RZ, [RZ] ;  /* 0x00000000fffff984 */ /* 0x000fe20000000800 */
[----:B------:R-:W-:Y:S01]  /*7120*/  @!PT LDS RZ, [RZ] ;  /* 0x00000000fffff984 */ /* 0x000fe20000000800 */
[----:B------:R5:W-:Y:S06]  /*7130*/  MEMBAR.ALL.CTA ;  /* 0x0000000000007992 */ /* 0x000bec0000008000 */
[----:B-----5:R-:W5:Y:S01]  /*7140*/  FENCE.VIEW.ASYNC.S ;  /* 0x00000000000073c6 */ /* 0x020f620000000000 */
[----:B------:R-:W-:Y:S01]  /*7150*/  SEL R90, R90, RZ, P1 ;  /* 0x000000ff5a5a7207 */ /* 0x000fe20000800000 */
[----:B-----5:R5:W-:Y:S02]  /*7160*/  SYNCS.ARRIVE.TRANS64.RED.A1T0 RZ, [R0+URZ], RZ ;  /* 0x000000ff00ff79a7 */ /* 0x020be400081004ff */
[----:B-----5:R-:W-:Y:S04]  /*7170*/  SEL R0, RZ, 0x1, P1 ;  /* 0x00000001ff007807 */ /* 0x020fe80000800000 */
[----:B--2---:R-:W-:Y:S02]  /*7180*/  LOP3.LUT R89, R89, R0, RZ, 0x3c, !PT ;  /* 0x0000000059597212 */ /* 0x004fe400078e3cff */
.L_x_125:
[----:B------:R-:W-:Y:S05]  /*7190*/  BSYNC B1 ;  /* 0x0000000000017941 */ /* 0x000fea0003800000 */
.L_x_124:
[----:B------:R-:W-:Y:S04]  /*71a0*/  SHF.R.U32.HI R0, RZ, 0x15, R39 ;  /* 0x00000015ff007819 */ /* 0x000fe80000011627 */
[----:B------:R-:W-:Y:S01]  /*71b0*/  LOP3.LUT P1, RZ, R0, 0x3, R85, 0x48, !PT ;  /* 0x0000000300ff7812 */ /* 0x000fe20007824855 */
[----:B------:R-:W-:Y:S01]  /*71c0*/  @!UPT UIADD3 URZ, UPT, UPT, URZ, URZ, URZ ;  /* 0x000000fffffff290 */ /* 0x000fe2000fffe0ff */
[----:B----4-:R-:W-:Y:S11]  /*71d0*/  @P0 BRA `(.L_x_129) ;  /* 0x0000000000080947 */ /* 0x010ff60003800000 */
[----:B------:R-:W2:Y:S02]  /*71e0*/  SYNCS.PHASECHK.TRANS64.TRYWAIT P0, [R100+URZ+0x270], R3 ;  /* 0x00027003640075a7 */ /* 0x000ea400080011ff */
[----:B--2---:R-:W-:Y:S05]  /*71f0*/  @!P0 BRA `(.L_x_130) ;  /* 0x0000002c00748947 */ /* 0x004fea0003800000 */
.L_x_129:
[----:B------:R-:W-:Y:S05]  /*7200*/  @!P1 BRA `(.L_x_131) ;  /* 0x0000000000409947 */ /* 0x000fea0003800000 */
[----:B------:R-:W4:Y:S01]  /*7210*/  LDCU.64 UR8, c[0x4][0x70] ;  /* 0x01000e00ff0877ac */ /* 0x000f220008000a00 */
[----:B--2---:R-:W-:Y:S01]  /*7220*/  MOV R3, 0x0 ;  /* 0x0000000000037802 */ /* 0x004fe20000000f00 */
[----:B------:R-:W-:Y:S02]  /*7230*/  HFMA2 R12, -RZ, RZ, 0, 5.9604644775390625e-08 ;  /* 0x00000001ff0c7431 */ /* 0x000fe400000001ff */
[----:B------:R-:W-:Y:S02]  /*7240*/  IMAD.MOV.U32 R8, RZ, RZ, 0x192 ;  /* 0x00000192ff087424 */ /* 0x000fe400078e00ff */
[----:B------:R-:W-:Y:S01]  /*7250*/  IMAD.MOV.U32 R13, RZ, RZ, RZ ;  /* 0x000000ffff0d7224 */ /* 0x000fe200078e00ff */
[----:B------:R-:W2:Y:S01]  /*7260*/  LDCU.64 UR6, c[0x4][0x78] ;  /* 0x01000f00ff0677ac */ /* 0x000ea20008000a00 */
[----:B------:R-:W3:Y:S01]  /*7270*/  LDC.64 R2, c[0x4][R3] ;  /* 0x0100000003027b82 */ /* 0x000ee20000000a00 */
[----:B------:R-:W5:Y:S01]  /*7280*/  LDCU.64 UR4, c[0x4][0x10] ;  /* 0x01000200ff0477ac */ /* 0x000f620008000a00 */
[----:B----4-:R-:W-:Y:S01]  /*7290*/  MOV R5, UR9 ;  /* 0x0000000900057c02 */ /* 0x010fe20008000f00 */
[----:B-1----:R-:W-:Y:S01]  /*72a0*/  IMAD.U32 R4, RZ, RZ, UR8 ;  /* 0x00000008ff047e24 */ /* 0x002fe2000f8e00ff */
[----:B--2---:R-:W-:Y:S01]  /*72b0*/  MOV R7, UR7 ;  /* 0x0000000700077c02 */ /* 0x004fe20008000f00 */
[----:B------:R-:W-:Y:S01]  /*72c0*/  IMAD.U32 R6, RZ, RZ, UR6 ;  /* 0x00000006ff067e24 */ /* 0x000fe2000f8e00ff */
[----:B-----5:R-:W-:Y:S01]  /*72d0*/  MOV R11, UR5 ;  /* 0x00000005000b7c02 */ /* 0x020fe20008000f00 */
[----:B------:R-:W-:Y:S02]  /*72e0*/  IMAD.U32 R10, RZ, RZ, UR4 ;  /* 0x00000004ff0a7e24 */ /* 0x000fe4000f8e00ff */
[----:B------:R-:W-:Y:S07]  /*72f0*/  LEPC R20, `(.L_x_131) ;  /* 0x000000001014794e */ /* 0x000fee0000000000 */
[----:B---3--:R-:W-:Y:S05]  /*7300*/  CALL.ABS.NOINC R2 ;  /* 0x0000000002007343 */ /* 0x008fea0003c00000 */
.L_x_131:
[-C--:B------:R-:W-:Y:S01]  /*7310*/  F2FP.F16.E4M3.UNPACK_B R42, R72.reuse ;  /* 0x00000048ff2a723e */ /* 0x080fe200020006ff */
[----:B------:R-:W-:Y:S05]  /*7320*/  WARPSYNC.ALL ;  /* 0x0000000000007948 */ /* 0x000fea0003800000 */
[----:B------:R-:W-:Y:S01]  /*7330*/  R2UR UR4, R39 ;  /* 0x00000000270472ca */ /* 0x000fe200000e0000 */
[--C-:B------:R-:W-:Y:S01]  /*7340*/  HADD2.F32 R40, -RZ, R42.reuse.H0_H0 ;  /* 0x2000002aff287230 */ /* 0x100fe20000004100 */
[----:B------:R-:W-:Y:S01]  /*7350*/  F2FP.F16.E4M3.UNPACK_B R43, R72.H1 ;  /* 0x00000048ff2b723e */ /* 0x000fe200030006ff */
[----:B------:R-:W-:Y:S01]  /*7360*/  HADD2.F32 R42, -RZ, R42.H1_H1 ;  /* 0x3000002aff2a7230 */ /* 0x000fe20000004100 */
[-C--:B------:R-:W-:Y:S01]  /*7370*/  F2FP.F16.E4M3.UNPACK_B R45, R73.reuse ;  /* 0x00000049ff2d723e */ /* 0x080fe200020006ff */
[----:B------:R-:W-:Y:S01]  /*7380*/  BSSY.RECONVERGENT B0, `(.L_x_132) ;  /* 0x0000099000007945 */ /* 0x000fe20003800200 */
[----:B------:R-:W-:Y:S01]  /*7390*/  F2FP.F16.E4M3.UNPACK_B R47, R73.H1 ;  /* 0x00000049ff2f723e */ /* 0x000fe200030006ff */
[--C-:B------:R-:W-:Y:S01]  /*73a0*/  HADD2.F32 R44, -RZ, R43.reuse.H0_H0 ;  /* 0x2000002bff2c7230 */ /* 0x100fe20000004100 */
[-C--:B------:R-:W-:Y:S01]  /*73b0*/  F2FP.F16.E4M3.UNPACK_B R49, R74.reuse ;  /* 0x0000004aff31723e */ /* 0x080fe200020006ff */
[----:B------:R-:W-:Y:S01]  /*73c0*/  HADD2.F32 R46, -RZ, R43.H1_H1 ;  /* 0x3000002bff2e7230 */ /* 0x000fe20000004100 */
[----:B------:R-:W-:Y:S01]  /*73d0*/  F2FP.F16.E4M3.UNPACK_B R51, R74.H1 ;  /* 0x0000004aff33723e */ /* 0x000fe200030006ff */
[--C-:B------:R-:W-:Y:S01]  /*73e0*/  HADD2.F32 R43, -RZ, R45.reuse.H0_H0 ;  /* 0x2000002dff2b7230 */ /* 0x100fe20000004100 */
[-C--:B------:R-:W-:Y:S01]  /*73f0*/  F2FP.F16.E4M3.UNPACK_B R53, R75.reuse ;  /* 0x0000004bff35723e */ /* 0x080fe200020006ff */
[----:B-1----:R-:W-:Y:S01]  /*7400*/  LDTM.16dp32bit_t0_t15.x32 R4, tmem[UR4] ;  /* 0x00000004000479ee */ /* 0x002fe20008a80000 */
[----:B------:R-:W3:Y:S01]  /*7410*/  LDTM.16dp32bit_t16_t31.x32 R4, tmem[UR4+0x20] ;  /* 0x00002004000479ee */ /* 0x000ee20008aa0000 */
[----:B------:R-:W-:Y:S01]  /*7420*/  ISETP.NE.AND P6, PT, R96, RZ, PT ;  /* 0x000000ff6000720c */ /* 0x000fe20003fc5270 */
[----:B------:R-:W-:Y:S01]  /*7430*/  HADD2.F32 R48, -RZ, R45.H1_H1 ;  /* 0x3000002dff307230 */ /* 0x000fe20000004100 */
[----:B------:R-:W-:Y:S01]  /*7440*/  IADD3 R109, PT, PT, R71, UR44, RZ ;  /* 0x0000002c476d7c10 */ /* 0x000fe2000fffe0ff */
[----:B------:R-:W-:Y:S01]  /*7450*/  HADD2.F32 R52, -RZ, R49.H1_H1 ;  /* 0x30000031ff347230 */ /* 0x000fe20000004100 */
[----:B------:R-:W-:Y:S01]  /*7460*/  SHF.L.U32 R108, R88, 0x4, RZ ;  /* 0x00000004586c7819 */ /* 0x000fe200000006ff */
[----:B------:R-:W-:Y:S01]  /*7470*/  HADD2.F32 R56, -RZ, R53.H1_H1 ;  /* 0x30000035ff387230 */ /* 0x000fe20000004100 */
[----:B------:R-:W-:Y:S01]  /*7480*/  F2FP.F16.E4M3.UNPACK_B R55, R75.H1 ;  /* 0x0000004bff37723e */ /* 0x000fe200030006ff */
[--C-:B------:R-:W-:Y:S01]  /*7490*/  HADD2.F32 R45, -RZ, R47.reuse.H0_H0 ;  /* 0x2000002fff2d7230 */ /* 0x100fe20000004100 */
[----:B------:R-:W-:Y:S01]  /*74a0*/  IADD3 R101, PT, PT, R109, R108, RZ ;  /* 0x0000006c6d657210 */ /* 0x000fe20007ffe0ff */
[----:B------:R-:W-:Y:S01]  /*74b0*/  HADD2.F32 R50, -RZ, R47.H1_H1 ;  /* 0x3000002fff327230 */ /* 0x000fe20000004100 */
[-C--:B------:R-:W-:Y:S01]  /*74c0*/  F2FP.F16.E4M3.UNPACK_B R57, R76.reuse ;  /* 0x0000004cff39723e */ /* 0x080fe200020006ff */
[----:B------:R-:W-:Y:S01]  /*74d0*/  HADD2.F32 R47, -RZ, R49.H0_H0 ;  /* 0x20000031ff2f7230 */ /* 0x000fe20000004100 */
[----:B------:R-:W-:Y:S01]  /*74e0*/  F2FP.F16.E4M3.UNPACK_B R59, R76.H1 ;  /* 0x0000004cff3b723e */ /* 0x000fe200030006ff */
[----:B------:R-:W-:Y:S01]  /*74f0*/  HADD2.F32 R49, -RZ, R51.H0_H0 ;  /* 0x20000033ff317230 */ /* 0x000fe20000004100 */
[-C--:B------:R-:W-:Y:S01]  /*7500*/  F2FP.F16.E4M3.UNPACK_B R61, R77.reuse ;  /* 0x0000004dff3d723e */ /* 0x080fe200020006ff */
[----:B------:R-:W-:Y:S01]  /*7510*/  HADD2.F32 R60, -RZ, R57.H1_H1 ;  /* 0x30000039ff3c7230 */ /* 0x000fe20000004100 */
[----:B------:R-:W-:Y:S01]  /*7520*/  F2FP.F16.E4M3.UNPACK_B R63, R77.H1 ;  /* 0x0000004dff3f723e */ /* 0x000fe200030006ff */
[----:B------:R-:W-:Y:S01]  /*7530*/  HADD2.F32 R54, -RZ, R51.H1_H1 ;  /* 0x30000033ff367230 */ /* 0x000fe20000004100 */
[-C--:B------:R-:W-:Y:S01]  /*7540*/  F2FP.F16.E4M3.UNPACK_B R65, R78.reuse ;  /* 0x0000004eff41723e */ /* 0x080fe200020006ff */
[----:B------:R-:W-:Y:S01]  /*7550*/  HADD2.F32 R51, -RZ, R53.H0_H0 ;  /* 0x20000035ff337230 */ /* 0x000fe20000004100 */
[----:B------:R-:W-:Y:S01]  /*7560*/  F2FP.F16.E4M3.UNPACK_B R67, R78.H1 ;  /* 0x0000004eff43723e */ /* 0x000fe200030006ff */
[----:B------:R-:W-:Y:S01]  /*7570*/  HADD2.F32 R64, -RZ, R61.H1_H1 ;  /* 0x3000003dff407230 */ /* 0x000fe20000004100 */
[----:B------:R-:W-:Y:S01]  /*7580*/  ISETP.NE.AND P0, PT, R95, RZ, PT ;  /* 0x000000ff5f00720c */ /* 0x000fe20003f05270 */
[C---:B---3--:R-:W-:Y:S01]  /*7590*/  FMUL R0, R38.reuse, R4 ;  /* 0x0000000426007220 */ /* 0x048fe20000400000 */
[C---:B------:R-:W-:Y:S01]  /*75a0*/  FMUL R2, R38.reuse, R5 ;  /* 0x0000000526027220 */ /* 0x040fe20000400000 */
[C---:B------:R-:W-:Y:S01]  /*75b0*/  FMUL R4, R38.reuse, R8 ;  /* 0x0000000826047220 */ /* 0x040fe20000400000 */
[C---:B------:R-:W-:Y:S01]  /*75c0*/  FMUL R5, R38.reuse, R9 ;  /* 0x0000000926057220 */ /* 0x040fe20000400000 */
[C---:B------:R-:W-:Y:S01]  /*75d0*/  FFMA R0, R41.reuse, R40, R0 ;  /* 0x0000002829007223 */ /* 0x040fe20000000000 */
[C---:B------:R-:W-:Y:S01]  /*75e0*/  FFMA R2, R41.reuse, R42, R2 ;  /* 0x0000002a29027223 */ /* 0x040fe20000000002 */
[C---:B------:R-:W-:Y:S01]  /*75f0*/  FMUL R8, R38.reuse, R12 ;  /* 0x0000000c26087220 */ /* 0x040fe20000400000 */
[C---:B------:R-:W-:Y:S01]  /*7600*/  FMUL R9, R38.reuse, R13 ;  /* 0x0000000d26097220 */ /* 0x040fe20000400000 */
[C---:B------:R-:W-:Y:S01]  /*7610*/  FMUL R12, R38.reuse, R16 ;  /* 0x00000010260c7220 */ /* 0x040fe20000400000 */
[C---:B------:R-:W-:Y:S01]  /*7620*/  FMUL R13, R38.reuse, R17 ;  /* 0x00000011260d7220 */ /* 0x040fe20000400000 */
[C---:B------:R-:W-:Y:S01]  /*7630*/  FMUL R16, R38.reuse, R20 ;  /* 0x0000001426107220 */ /* 0x040fe20000400000 */
[C---:B------:R-:W-:Y:S01]  /*7640*/  FMUL R17, R38.reuse, R21 ;  /* 0x0000001526117220 */ /* 0x040fe20000400000 */
[C---:B------:R-:W-:Y:S01]  /*7650*/  FMUL R20, R38.reuse, R24 ;  /* 0x0000001826147220 */ /* 0x040fe20000400000 */
[C---:B------:R-:W-:Y:S01]  /*7660*/  FMUL R21, R38.reuse, R25 ;  /* 0x0000001926157220 */ /* 0x040fe20000400000 */
[----:B------:R-:W-:Y:S02]  /*7670*/  HADD2.F32 R68, -RZ, R65.H1_H1 ;  /* 0x30000041ff447230 */ /* 0x000fe40000004100 */
[C---:B------:R-:W-:Y:S01]  /*7680*/  FMUL R24, R38.reuse, R28 ;  /* 0x0000001c26187220 */ /* 0x040fe20000400000 */
[C---:B------:R-:W-:Y:S01]  /*7690*/  FMUL R25, R38.reuse, R29 ;  /* 0x0000001d26197220 */ /* 0x040fe20000400000 */
[C---:B------:R-:W-:Y:S01]  /*76a0*/  FMUL R28, R38.reuse, R32 ;  /* 0x00000020261c7220 */ /* 0x040fe20000400000 */
[C---:B------:R-:W-:Y:S01]  /*76b0*/  FMUL R29, R38.reuse, R33 ;  /* 0x00000021261d7220 */ /* 0x040fe20000400000 */
[C---:B--2---:R-:W-:Y:S01]  /*76c0*/  FMUL R3, R38.reuse, R6 ;  /* 0x0000000626037220 */ /* 0x044fe20000400000 */
[C---:B------:R-:W-:Y:S01]  /*76d0*/  FMUL R7, R38.reuse, R7 ;  /* 0x0000000726077220 */ /* 0x040fe20000400000 */
[C---:B------:R-:W-:Y:S01]  /*76e0*/  FMUL R6, R38.reuse, R10 ;  /* 0x0000000a26067220 */ /* 0x040fe20000400000 */
[C---:B------:R-:W-:Y:S01]  /*76f0*/  FMUL R11, R38.reuse, R11 ;  /* 0x0000000b260b7220 */ /* 0x040fe20000400000 */
[C---:B------:R-:W-:Y:S01]  /*7700*/  FFMA R3, R41.reuse, R44, R3 ;  /* 0x0000002c29037223 */ /* 0x040fe20000000003 */
[C---:B------:R-:W-:Y:S01]  /*7710*/  FFMA R7, R41.reuse, R46, R7 ;  /* 0x0000002e29077223 */ /* 0x040fe20000000007 */
[C---:B------:R-:W-:Y:S01]  /*7720*/  FFMA R4, R41.reuse, R43, R4 ;  /* 0x0000002b29047223 */ /* 0x040fe20000000004 */
[----:B------:R-:W-:Y:S01]  /*7730*/  F2FP.F16.E4M3.UNPACK_B R40, R79 ;  /* 0x0000004fff28723e */ /* 0x000fe200020006ff */
[C---:B------:R-:W-:Y:S01]  /*7740*/  FFMA R5, R41.reuse, R48, R5 ;  /* 0x0000003029057223 */ /* 0x040fe20000000005 */
[C---:B------:R-:W-:Y:S01]  /*7750*/  FFMA R6, R41.reuse, R45, R6 ;  /* 0x0000002d29067223 */ /* 0x040fe20000000006 */
[----:B------:R-:W-:Y:S01]  /*7760*/  F2FP.F16.E4M3.UNPACK_B R42, R79.H1 ;  /* 0x0000004fff2a723e */ /* 0x000fe200030006ff */
[C---:B------:R-:W-:Y:S01]  /*7770*/  FFMA R11, R41.reuse, R50, R11 ;  /* 0x00000032290b7223 */ /* 0x040fe2000000000b */
[----:B------:R-:W-:Y:S01]  /*7780*/  FFMA R8, R41, R47, R8 ;  /* 0x0000002f29087223 */ /* 0x000fe20000000008 */
[----:B------:R-:W-:Y:S01]  /*7790*/  F2FP.SATFINITE.E4M3.F32.PACK_AB_MERGE_C R97, R7, R3, RZ ;  /* 0x000000030761723e */ /* 0x000fe200048070ff */
[C---:B------:R-:W-:Y:S01]  /*77a0*/  FFMA R9, R41.reuse, R52, R9 ;  /* 0x0000003429097223 */ /* 0x040fe20000000009 */
[----:B------:R-:W-:Y:S01]  /*77b0*/  FMUL R10, R38, R14 ;  /* 0x0000000e260a7220 */ /* 0x000fe20000400000 */
[----:B------:R-:W-:Y:S01]  /*77c0*/  LEA R109, R90, UR44, 0x3 ;  /* 0x0000002c5a6d7c11 */ /* 0x000fe2000f8e18ff */
[----:B------:R-:W-:Y:S01]  /*77d0*/  FMUL R15, R38, R15 ;  /* 0x0000000f260f7220 */ /* 0x000fe20000400000 */
[--C-:B------:R-:W-:Y:S01]  /*77e0*/  HADD2.F32 R53, -RZ, R55.reuse.H0_H0 ;  /* 0x20000037ff357230 */ /* 0x100fe20000004100 */
[----:B------:R-:W-:Y:S01]  /*77f0*/  F2FP.SATFINITE.E4M3.F32.PACK_AB_MERGE_C R96, R2, R0, R97 ;  /* 0x000000000260723e */ /* 0x000fe20004807061 */
[----:B------:R-:W-:Y:S01]  /*7800*/  FFMA R10, R41, R49, R10 ;  /* 0x00000031290a7223 */ /* 0x000fe2000000000a */
[----:B------:R-:W-:Y:S01]  /*7810*/  F2FP.SATFINITE.E4M3.F32.PACK_AB_MERGE_C R97, R11, R6, RZ ;  /* 0x000000060b61723e */ /* 0x000fe200048070ff */
[C---:B------:R-:W-:Y:S01]  /*7820*/  FFMA R15, R41.reuse, R54, R15 ;  /* 0x00000036290f7223 */ /* 0x040fe2000000000f */
[C---:B------:R-:W-:Y:S01]  /*7830*/  FFMA R12, R41.reuse, R51, R12 ;  /* 0x00000033290c7223 */ /* 0x040fe2000000000c */
[----:B------:R-:W-:Y:S01]  /*7840*/  FFMA R13, R41, R56, R13 ;  /* 0x00000038290d7223 */ /* 0x000fe2000000000d */
[----:B------:R-:W-:Y:S01]  /*7850*/  F2FP.SATFINITE.E4M3.F32.PACK_AB_MERGE_C R97, R5, R4, R97 ;  /* 0x000000040561723e */ /* 0x000fe20004807061 */
[----:B------:R-:W-:Y:S01]  /*7860*/  HADD2.F32 R58, -RZ, R55.H1_H1 ;  /* 0x30000037ff3a7230 */ /* 0x000fe20000004100 */
[----:B------:R-:W-:Y:S01]  /*7870*/  F2FP.SATFINITE.E4M3.F32.PACK_AB_MERGE_C R98, R15, R10, RZ ;  /* 0x0000000a0f62723e */ /* 0x000fe200048070ff */
[----:B------:R-:W-:Y:S02]  /*7880*/  HADD2.F32 R55, -RZ, R57.H0_H0 ;  /* 0x20000039ff377230 */ /* 0x000fe40000004100 */
[C---:B------:R-:W-:Y:S01]  /*7890*/  FMUL R14, R38.reuse, R18 ;  /* 0x00000012260e7220 */ /* 0x040fe20000400000 */
[C---:B------:R-:W-:Y:S01]  /*78a0*/  FMUL R19, R38.reuse, R19 ;  /* 0x0000001326137220 */ /* 0x040fe20000400000 */
[--C-:B------:R-:W-:Y:S02]  /*78b0*/  HADD2.F32 R57, -RZ, R59.reuse.H0_H0 ;  /* 0x2000003bff397230 */ /* 0x100fe40000004100 */
[C---:B------:R-:W-:Y:S01]  /*78c0*/  FMUL R18, R38.reuse, R22 ;  /* 0x0000001626127220 */ /* 0x040fe20000400000 */
[C---:B------:R-:W-:Y:S01]  /*78d0*/  FFMA R14, R41.reuse, R53, R14 ;  /* 0x00000035290e7223 */ /* 0x040fe2000000000e */
[----:B------:R-:W-:Y:S02]  /*78e0*/  HADD2.F32 R62, -RZ, R59.H1_H1 ;  /* 0x3000003bff3e7230 */ /* 0x000fe40000004100 */
[C---:B------:R-:W-:Y:S01]  /*78f0*/  FFMA R19, R41.reuse, R58, R19 ;  /* 0x0000003a29137223 */ /* 0x040fe20000000013 */
[----:B------:R-:W-:Y:S02]  /*7900*/  HADD2.F32 R59, -RZ, R61.H0_H0 ;  /* 0x2000003dff3b7230 */ /* 0x000fe40000004100 */
[C---:B------:R-:W-:Y:S01]  /*7910*/  FMUL R23, R38.reuse, R23 ;  /* 0x0000001726177220 */ /* 0x040fe20000400000 */
[C---:B------:R-:W-:Y:S01]  /*7920*/  FFMA R16, R41.reuse, R55, R16 ;  /* 0x0000003729107223 */ /* 0x040fe20000000010 */
[C---:B------:R-:W-:Y:S01]  /*7930*/  FFMA R17, R41.reuse, R60, R17 ;  /* 0x0000003c29117223 */ /* 0x040fe20000000011 */
[--C-:B------:R-:W-:Y:S02]  /*7940*/  HADD2.F32 R61, -RZ, R63.reuse.H0_H0 ;  /* 0x2000003fff3d7230 */ /* 0x100fe40000004100 */
[C---:B------:R-:W-:Y:S01]  /*7950*/  FFMA R18, R41.reuse, R57, R18 ;  /* 0x0000003929127223 */ /* 0x040fe20000000012 */
[----:B------:R-:W-:Y:S02]  /*7960*/  HADD2.F32 R66, -RZ, R63.H1_H1 ;  /* 0x3000003fff427230 */ /* 0x000fe40000004100 */
[C---:B------:R-:W-:Y:S01]  /*7970*/  FMUL R22, R38.reuse, R26 ;  /* 0x0000001a26167220 */ /* 0x040fe20000400000 */
[----:B------:R-:W-:Y:S02]  /*7980*/  HADD2.F32 R63, -RZ, R65.H0_H0 ;  /* 0x20000041ff3f7230 */ /* 0x000fe40000004100 */
[C---:B------:R-:W-:Y:S01]  /*7990*/  FFMA R23, R41.reuse, R62, R23 ;  /* 0x0000003e29177223 */ /* 0x040fe20000000017 */
[C---:B------:R-:W-:Y:S01]  /*79a0*/  FMUL R27, R38.reuse, R27 ;  /* 0x0000001b261b7220 */ /* 0x040fe20000400000 */
[C---:B------:R-:W-:Y:S01]  /*79b0*/  FFMA R20, R41.reuse, R59, R20 ;  /* 0x0000003b29147223 */ /* 0x040fe20000000014 */
[C---:B------:R-:W-:Y:S01]  /*79c0*/  FFMA R21, R41.reuse, R64, R21 ;  /* 0x0000004029157223 */ /* 0x040fe20000000015 */
[--C-:B------:R-:W-:Y:S02]  /*79d0*/  HADD2.F32 R65, -RZ, R67.reuse.H0_H0 ;  /* 0x20000043ff417230 */ /* 0x100fe40000004100 */
[C---:B------:R-:W-:Y:S01]  /*79e0*/  FFMA R22, R41.reuse, R61, R22 ;  /* 0x0000003d29167223 */ /* 0x040fe20000000016 */
[----:B------:R-:W-:Y:S02]  /*79f0*/  HADD2.F32 R70, -RZ, R67.H1_H1 ;  /* 0x30000043ff467230 */ /* 0x000fe40000004100 */
[C---:B------:R-:W-:Y:S01]  /*7a00*/  FMUL R26, R38.reuse, R30 ;  /* 0x0000001e261a7220 */ /* 0x040fe20000400000 */
[--C-:B------:R-:W-:Y:S02]  /*7a10*/  HADD2.F32 R67, -RZ, R40.reuse.H0_H0 ;  /* 0x20000028ff437230 */ /* 0x100fe40000004100 */
[C---:B------:R-:W-:Y:S01]  /*7a20*/  FFMA R27, R41.reuse, R66, R27 ;  /* 0x00000042291b7223 */ /* 0x040fe2000000001b */
[C---:B------:R-:W-:Y:S01]  /*7a30*/  FMUL R31, R38.reuse, R31 ;  /* 0x0000001f261f7220 */ /* 0x040fe20000400000 */
[C---:B------:R-:W-:Y:S01]  /*7a40*/  FFMA R24, R41.reuse, R63, R24 ;  /* 0x0000003f29187223 */ /* 0x040fe20000000018 */
[----:B------:R-:W-:Y:S02]  /*7a50*/  HADD2.F32 R40, -RZ, R40.H1_H1 ;  /* 0x30000028ff287230 */ /* 0x000fe40000004100 */
[C---:B------:R-:W-:Y:S01]  /*7a60*/  FFMA R25, R41.reuse, R68, R25 ;  /* 0x0000004429197223 */ /* 0x040fe20000000019 */
[--C-:B------:R-:W-:Y:S02]  /*7a70*/  HADD2.F32 R69, -RZ, R42.reuse.H0_H0 ;  /* 0x2000002aff457230 */ /* 0x100fe40000004100 */
[C---:B------:R-:W-:Y:S01]  /*7a80*/  FFMA R26, R41.reuse, R65, R26 ;  /* 0x00000041291a7223 */ /* 0x040fe2000000001a */
[----:B------:R-:W-:Y:S02]  /*7a90*/  HADD2.F32 R42, -RZ, R42.H1_H1 ;  /* 0x3000002aff2a7230 */ /* 0x000fe40000004100 */
[C---:B------:R-:W-:Y:S01]  /*7aa0*/  FMUL R30, R38.reuse, R34 ;  /* 0x00000022261e7220 */ /* 0x040fe20000400000 */
[----:B------:R-:W-:Y:S01]  /*7ab0*/  FFMA R31, R41, R70, R31 ;  /* 0x00000046291f7223 */ /* 0x000fe2000000001f */
[----:B------:R-:W-:Y:S01]  /*7ac0*/  FMUL R35, R38, R35 ;  /* 0x0000002326237220 */ /* 0x000fe20000400000 */
[----:B------:R-:W-:Y:S01]  /*7ad0*/  F2FP.SATFINITE.E4M3.F32.PACK_AB_MERGE_C R99, R19, R14, RZ ;  /* 0x0000000e1363723e */ /* 0x000fe200048070ff */
[C---:B------:R-:W-:Y:S01]  /*7ae0*/  FFMA R28, R41.reuse, R67, R28 ;  /* 0x00000043291c7223 */ /* 0x040fe2000000001c */
[C---:B------:R-:W-:Y:S01]  /*7af0*/  FFMA R29, R41.reuse, R40, R29 ;  /* 0x00000028291d7223 */ /* 0x040fe2000000001d */
[C---:B------:R-:W-:Y:S01]  /*7b00*/  FFMA R30, R41.reuse, R69, R30 ;  /* 0x00000045291e7223 */ /* 0x040fe2000000001e */
[----:B------:R-:W-:Y:S01]  /*7b10*/  FFMA R35, R41, R42, R35 ;  /* 0x0000002a29237223 */ /* 0x000fe20000000023 */
[----:B------:R-:W-:Y:S02]  /*7b20*/  F2FP.SATFINITE.E4M3.F32.PACK_AB_MERGE_C R98, R9, R8, R98 ;  /* 0x000000080962723e */ /* 0x000fe40004807062 */
[----:B------:R-:W-:Y:S02]  /*7b30*/  F2FP.SATFINITE.E4M3.F32.PACK_AB_MERGE_C R99, R13, R12, R99 ;  /* 0x0000000c0d63723e */ /* 0x000fe40004807063 */
[----:B------:R-:W-:Y:S02]  /*7b40*/  F2FP.SATFINITE.E4M3.F32.PACK_AB_MERGE_C R104, R23, R18, RZ ;  /* 0x000000121768723e */ /* 0x000fe400048070ff */
[----:B------:R-:W-:Y:S01]  /*7b50*/  F2FP.SATFINITE.E4M3.F32.PACK_AB_MERGE_C R105, R27, R22, RZ ;  /* 0x000000161b69723e */ /* 0x000fe200048070ff */
[----:B------:R1:W-:Y:S01]  /*7b60*/  STS.128 [R71+UR44+0x2400], R96 ;  /* 0x0024006047007988 */ /* 0x0003e20008000c2c */
[----:B------:R-:W-:Y:S02]  /*7b70*/  F2FP.SATFINITE.E4M3.F32.PACK_AB_MERGE_C R110, R31, R26, RZ ;  /* 0x0000001a1f6e723e */ /* 0x000fe400048070ff */
[----:B------:R-:W-:Y:S02]  /*7b80*/  F2FP.SATFINITE.E4M3.F32.PACK_AB_MERGE_C R111, R35, R30, RZ ;  /* 0x0000001e236f723e */ /* 0x000fe400048070ff */
[----:B------:R-:W-:Y:S02]  /*7b90*/  F2FP.SATFINITE.E4M3.F32.PACK_AB_MERGE_C R104, R17, R16, R104 ;  /* 0x000000101168723e */ /* 0x000fe40004807068 */
[----:B------:R-:W-:Y:S02]  /*7ba0*/  F2FP.SATFINITE.E4M3.F32.PACK_AB_MERGE_C R105, R21, R20, R105 ;  /* 0x000000141569723e */ /* 0x000fe40004807069 */
[----:B------:R-:W-:Y:S02]  /*7bb0*/  F2FP.SATFINITE.E4M3.F32.PACK_AB_MERGE_C R106, R25, R24, R110 ;  /* 0x00000018196a723e */ /* 0x000fe4000480706e */
[----:B------:R-:W-:Y:S02]  /*7bc0*/  F2FP.SATFINITE.E4M3.F32.PACK_AB_MERGE_C R107, R29, R28, R111 ;  /* 0x0000001c1d6b723e */ /* 0x000fe4000480706f */
[----:B------:R-:W-:Y:S03]  /*7bd0*/  @P6 SHF.L.U32 R110, R89, 0x1f, RZ ;  /* 0x0000001f596e6819 */ /* 0x000fe600000006ff */
[----:B------:R1:W-:Y:S01]  /*7be0*/  STS.128 [R101+0x2410], R104 ;  /* 0x0024106865007388 */ /* 0x0003e20000000c00 */
[----:B------:R-:W-:Y:S01]  /*7bf0*/  @!PT LDS RZ, [RZ] ;  /* 0x00000000fffff984 */ /* 0x000fe20000000800 */
[----:B------:R-:W-:Y:S01]  /*7c00*/  @!PT LDS RZ, [RZ] ;  /* 0x00000000fffff984 */ /* 0x000fe20000000800 */
[----:B------:R-:W-:Y:S01]  /*7c10*/  @!PT LDS RZ, [RZ] ;  /* 0x00000000fffff984 */ /* 0x000fe20000000800 */
[----:B------:R-:W-:Y:S01]  /*7c20*/  @!PT LDS RZ, [RZ] ;  /* 0x00000000fffff984 */ /* 0x000fe20000000800 */
[----:B------:R2:W-:Y:S07]  /*7c30*/  MEMBAR.ALL.CTA ;  /* 0x0000000000007992 */ /* 0x0005ee0000008000 */
[----:B--2---:R-:W2:Y:S02]  /*7c40*/  FENCE.VIEW.ASYNC.S ;  /* 0x00000000000073c6 */ /* 0x004ea40000000000 */
[----:B--2---:R-:W-:Y:S06]  /*7c50*/  BAR.SYNC.DEFER_BLOCKING 0x1, 0x80 ;  /* 0x0042000000007b1d */ /* 0x004fec0000010000 */
[----:B------:R-:W-:Y:S05]  /*7c60*/  @P0 BRA `(.L_x_133) ;  /* 0x0000000000280947 */ /* 0x000fea0003800000 */
[----:B------:R-:W2:Y:S01]  /*7c70*/  LDCU.64 UR6, c[0x0][0x348] ;  /* 0x00006900ff0677ac */ /* 0x000ea20008000a00 */
[----:B------:R-:W-:Y:S01]  /*7c80*/  UIADD3 UR4, UPT, UPT, UR44, 0x2400, URZ ;  /* 0x000024002c047890 */ /* 0x000fe2000fffe0ff */
[----:B------:R-:W-:Y:S05]  /*7c90*/  UMOV UR51, UR36 ;  /* 0x0000002400337c82 */ /* 0x000fea0008000000 */
[----:B------:R-:W-:Y:S04]  /*7ca0*/  MOV R94, UR4 ;  /* 0x00000004005e7c02 */ /* 0x000fe80008000f00 */
[----:B------:R-:W-:Y:S01]  /*7cb0*/  R2UR UR48, R94 ;  /* 0x000000005e3072ca */ /* 0x000fe200000e0000 */
[----:B--2---:R-:W-:Y:S04]  /*7cc0*/  UIADD3 UR4, UP0, UPT, UR6, 0x680, URZ ;  /* 0x0000068006047890 */ /* 0x004fe8000ff1e0ff */
[----:B------:R-:W-:Y:S09]  /*7cd0*/  UIADD3.X UR5, UPT, UPT, URZ, UR7, URZ, UP0, !UPT ;  /* 0x00000007ff057290 */ /* 0x000ff200087fe4ff */
[----:B------:R2:W-:Y:S01]  /*7ce0*/  UTMASTG.3D [UR48], [UR4] ;  /* 0x00000030040073b5 */ /* 0x0005e20008010000 */
[----:B------:R0:W-:Y:S01]  /*7cf0*/  UTMACMDFLUSH ;  /* 0x00000000000079b7 */ /* 0x0001e20000000000 */
[----:B--2---:R-:W-:Y:S04]  /*7d00*/  DEPBAR.LE SB0, 0x1 ;  /* 0x000080400000791a */ /* 0x004fe80000000000 */
.L_x_133:
[----:B------:R-:W-:Y:S05]  /*7d10*/  BSYNC.RECONVERGENT B0 ;  /* 0x0000000000007941 */ /* 0x000fea0003800200 */
.L_x_132:
[----:B------:R-:W-:Y:S06]  /*7d20*/  BAR.SYNC.DEFER_BLOCKING 0x1, 0x80 ;  /* 0x0042000000007b1d */ /* 0x000fec0000010000 */
[----:B------:R-:W2:Y:S01]  /*7d30*/  @P6 SYNCS.PHASECHK.TRANS64.TRYWAIT P0, [R109+URZ+0x220], R110 ;  /* 0x0002206e6d0065a7 */ /* 0x000ea200080011ff */
[----:B------:R-:W-:Y:S01]  /*7d40*/  BSSY B1, `(.L_x_134) ;  /* 0x0000020000017945 */ /* 0x000fe20003800000 */
[----:B--2---:R-:W-:Y:S03]  /*7d50*/  @P6 SEL R102, RZ, 0x1, !P0 ;  /* 0x00000001ff666807 */ /* 0x004fe60004000000 */
[----:B------:R-:W-:Y:S05]  /*7d60*/  @!P6 BRA `(.L_x_135) ;  /* 0x000000000074e947 */ /* 0x000fea0003800000 */
[----:B------:R-:W-:Y:S01]  /*7d70*/  ISETP.NE.AND P1, PT, R103, RZ, PT ;  /* 0x000000ff6700720c */ /* 0x000fe20003f25270 */
[----:B------:R-:W2:Y:S01]  /*7d80*/  S2R R0, SR_CgaCtaId ;  /* 0x0000000000007919 */ /* 0x000ea20000008800 */
[----:B------:R-:W-:Y:S01]  /*7d90*/  ISETP.NE.AND P0, PT, R102, RZ, PT ;  /* 0x000000ff6600720c */ /* 0x000fe20003f05270 */
[----:B------:R-:W-:Y:S10]  /*7da0*/  BSSY B0, `(.L_x_136) ;  /* 0x0000008000007945 */ /* 0x000ff40003800000 */
[----:B------:R-:W-:Y:S05]  /*7db0*/  @P1 IMAD R2, R90, 0x1000, R71 ;  /* 0x000010005a021824 */ /* 0x000fea00078e0247 */
[----:B------:R-:W-:Y:S05]  /*7dc0*/  @P1 IADD3 R3, PT, PT, R2, UR44, RZ ;  /* 0x0000002c02031c10 */ /* 0x000fea000fffe0ff */
[----:B------:R-:W-:Y:S01]  /*7dd0*/  @P1 IMAD.IADD R3, R3, 0x1, R108 ;  /* 0x0000000103031824 */ /* 0x000fe200078e026c */
[----:B------:R-:W-:Y:S06]  /*7de0*/  @P0 BRA `(.L_x_137) ;  /* 0x00000000000c0947 */ /* 0x000fec0003800000 */
[----:B------:R-:W-:Y:S04]  /*7df0*/  SHF.L.U32 R4, R89, 0x1f, RZ ;  /* 0x0000001f59047819 */ /* 0x000fe800000006ff */
[----:B------:R-:W3:Y:S02]  /*7e00*/  SYNCS.PHASECHK.TRANS64.TRYWAIT P0, [R109+URZ+0x220], R4 ;  /* 0x000220046d0075a7 */ /* 0x000ee400080011ff */
[----:B---3--:R-:W-:Y:S05]  /*7e10*/  @!P0 BRA `(.L_x_138) ;  /* 0x0000002000808947 */ /* 0x008fea0003800000 */
.L_x_137:
[----:B------:R-:W-:Y:S05]  /*7e20*/  BSYNC B0 ;  /* 0x0000000000007941 */ /* 0x000fea0003800000 */
.L_x_136:
[----:B------:R-:W-:Y:S01]  /*7e30*/  ISETP.NE.AND P0, PT, R103, RZ, PT ;  /* 0x000000ff6700720c */ /* 0x000fe20003f05270 */
[----:B---3--:R-:W-:Y:S02]  /*7e40*/  VIADD R109, R109, 0x230 ;  /* 0x000002306d6d7836 */ /* 0x008fe40000000000 */
[----:B------:R-:W-:Y:S03]  /*7e50*/  VIADD R90, R90, 0x1 ;  /* 0x000000015a5a7836 */ /* 0x000fe60000000000 */
[----:B--2---:R-:W-:Y:S07]  /*7e60*/  PRMT R0, R0, 0x654, R109 ;  /* 0x0000065400007816 */ /* 0x004fee000000006d */
[----:B------:R2:W3:Y:S04]  /*7e70*/  @P0 LDS.128 R72, [R2+UR44+0x400] ;  /* 0x0004002c02480984 */ /* 0x0004e80008000c00 */
[----:B------:R2:W4:Y:S01]  /*7e80*/  @P0 LDS.128 R76, [R3+0x410] ;  /* 0x00041000034c0984 */ /* 0x0005220000000c00 */
        /* <DEDUP_REMOVED lines=10> */
[----:B--23--:R-:W-:Y:S02]  /*7f30*/  LOP3.LUT R89, R89, R0, RZ, 0x3c, !PT ;  /* 0x0000000059597212 */ /* 0x00cfe400078e3cff */
.L_x_135:
[----:B------:R-:W-:Y:S05]  /*7f40*/  BSYNC B1 ;  /* 0x0000000000017941 */ /* 0x000fea0003800000 */
.L_x_134:
[----:B------:R-:W-:Y:S05]  /*7f50*/  VIADD R0, R39, 0x40 ;  /* 0x0000004027007836 */ /* 0x000fea0000000000 */
[----:B------:R-:W-:Y:S04]  /*7f60*/  SHF.R.U32.HI R0, RZ, 0x15, R0 ;  /* 0x00000015ff007819 */ /* 0x000fe80000011600 */
[----:B------:R-:W-:Y:S11]  /*7f70*/  LOP3.LUT P0, RZ, R0, 0x3, R85, 0x48, !PT ;  /* 0x0000000300ff7812 */ /* 0x000ff60007804855 */
[----:B------:R-:W-:Y:S02]  /*7f80*/  @!UPT UIADD3 URZ, UPT, UPT, URZ, URZ, URZ ;  /* 0x000000fffffff290 */ /* 0x000fe4000fffe0ff */
[----:B------:R-:W-:Y:S05]  /*7f90*/  @!P0 BRA `(.L_x_139) ;  /* 0x0000000000408947 */ /* 0x000fea0003800000 */
[----:B------:R-:W2:Y:S01]  /*7fa0*/  LDCU.64 UR8, c[0x4][0x70] ;  /* 0x01000e00ff0877ac */ /* 0x000ea20008000a00 */
[----:B------:R-:W-:Y:S01]  /*7fb0*/  MOV R3, 0x0 ;  /* 0x0000000000037802 */ /* 0x000fe20000000f00 */
[----:B------:R-:W-:Y:S02]  /*7fc0*/  HFMA2 R12, -RZ, RZ, 0, 5.9604644775390625e-08 ;  /* 0x00000001ff0c7431 */ /* 0x000fe400000001ff */
[----:B------:R-:W-:Y:S02]  /*7fd0*/  IMAD.MOV.U32 R8, RZ, RZ, 0x192 ;  /* 0x00000192ff087424 */ /* 0x000fe400078e00ff */
[----:B------:R-:W-:Y:S01]  /*7fe0*/  IMAD.MOV.U32 R13, RZ, RZ, RZ ;  /* 0x000000ffff0d7224 */ /* 0x000fe200078e00ff */
[----:B------:R-:W3:Y:S01]  /*7ff0*/  LDCU.64 UR6, c[0x4][0x78] ;  /* 0x01000f00ff0677ac */ /* 0x000ee20008000a00 */
[----:B------:R-:W1:Y:S01]  /*8000*/  LDC.64 R2, c[0x4][R3] ;  /* 0x0100000003027b82 */ /* 0x000e620000000a00 */
[----:B------:R-:W5:Y:S01]  /*8010*/  LDCU.64 UR4, c[0x4][0x10] ;  /* 0x01000200ff0477ac */ /* 0x000f620008000a00 */
[----:B--2---:R-:W-:Y:S01]  /*8020*/  MOV R5, UR9 ;  /* 0x0000000900057c02 */ /* 0x004fe20008000f00 */
[----:B------:R-:W-:Y:S01]  /*8030*/  IMAD.U32 R4, RZ, RZ, UR8 ;  /* 0x00000008ff047e24 */ /* 0x000fe2000f8e00ff */
[----:B---3--:R-:W-:Y:S01]  /*8040*/  MOV R7, UR7 ;  /* 0x0000000700077c02 */ /* 0x008fe20008000f00 */
[----:B------:R-:W-:Y:S01]  /*8050*/  IMAD.U32 R6, RZ, RZ, UR6 ;  /* 0x00000006ff067e24 */ /* 0x000fe2000f8e00ff */
[----:B-----5:R-:W-:Y:S01]  /*8060*/  MOV R11, UR5 ;  /* 0x00000005000b7c02 */ /* 0x020fe20008000f00 */
[----:B------:R-:W-:Y:S02]  /*8070*/  IMAD.U32 R10, RZ, RZ, UR4 ;  /* 0x00000004ff0a7e24 */ /* 0x000fe4000f8e00ff */
[----:B------:R-:W-:Y:S07]  /*8080*/  LEPC R20, `(.L_x_139) ;  /* 0x000000001014794e */ /* 0x000fee0000000000 */
[----:B-1--4-:R-:W-:Y:S05]  /*8090*/  CALL.ABS.NOINC R2 ;  /* 0x0000000002007343 */ /* 0x012fea0003c00000 */
.L_x_139:
[----:B------:R-:W-:Y:S01]  /*80a0*/  ISETP.NE.AND P0, PT, R95, RZ, PT ;  /* 0x000000ff5f00720c */ /* 0x000fe20003f05270 */
[----:B------:R-:W-:Y:S05]  /*80b0*/  WARPSYNC.ALL ;  /* 0x0000000000007948 */ /* 0x000fea0003800000 */
[----:B------:R-:W-:Y:S01]  /*80c0*/  R2UR UR4, R39 ;  /* 0x00000000270472ca */ /* 0x000fe200000e0000 */
[----:B------:R-:W2:Y:S01]  /*80d0*/  S2UR UR6, SR_CgaCtaId ;  /* 0x00000000000679c3 */ /* 0x000ea20000008800 */
[-C--:B------:R-:W-:Y:S01]  /*80e0*/  F2FP.F16.E4M3.UNPACK_B R42, R72.reuse ;  /* 0x00000048ff2a723e */ /* 0x080fe200020006ff */
[----:B------:R-:W-:Y:S01]  /*80f0*/  BSSY.RECONVERGENT B0, `(.L_x_140) ;  /* 0x000009c000007945 */ /* 0x000fe20003800200 */
[----:B------:R-:W-:Y:S02]  /*8100*/  F2FP.F16.E4M3.UNPACK_B R72, R72.H1 ;  /* 0x00000048ff48723e */ /* 0x000fe400030006ff */
[-C--:B------:R-:W-:Y:S01]  /*8110*/  F2FP.F16.E4M3.UNPACK_B R46, R73.reuse ;  /* 0x00000049ff2e723e */ /* 0x080fe200020006ff */
[--C-:B------:R-:W-:Y:S01]  /*8120*/  HADD2.F32 R40, -RZ, R42.reuse.H0_H0 ;  /* 0x2000002aff287230 */ /* 0x100fe20000004100 */
[----:B------:R-:W-:Y:S01]  /*8130*/  F2FP.F16.E4M3.UNPACK_B R73, R73.H1 ;  /* 0x00000049ff49723e */ /* 0x000fe200030006ff */
[----:B------:R-:W-:Y:S01]  /*8140*/  HADD2.F32 R42, -RZ, R42.H1_H1 ;  /* 0x3000002aff2a7230 */ /* 0x000fe20000004100 */
[-C--:B------:R-:W-:Y:S01]  /*8150*/  F2FP.F16.E4M3.UNPACK_B R50, R74.reuse ;  /* 0x0000004aff32723e */ /* 0x080fe200020006ff */
[----:B------:R-:W-:Y:S01]  /*8160*/  HADD2.F32 R43, -RZ, R72.H0_H0 ;  /* 0x20000048ff2b7230 */ /* 0x000fe20000004100 */
[----:B------:R-:W-:Y:S01]  /*8170*/  F2FP.F16.E4M3.UNPACK_B R74, R74.H1 ;  /* 0x0000004aff4a723e */ /* 0x000fe200030006ff */
[----:B------:R-:W-:Y:S01]  /*8180*/  LDTM.16dp32bit_t0_t15.x32 R4, tmem[UR4+0x40] ;  /* 0x00004004000479ee */ /* 0x000fe20008a80000 */
[----:B------:R-:W3:Y:S01]  /*8190*/  LDTM.16dp32bit_t16_t31.x32 R4, tmem[UR4+0x60] ;  /* 0x00006004000479ee */ /* 0x000ee20008aa0000 */
[----:B------:R-:W-:Y:S01]  /*81a0*/  NOP ;  /* 0x0000000000007918 */ /* 0x000fe20000000000 */
[--C-:B------:R-:W-:Y:S01]  /*81b0*/  HADD2.F32 R45, -RZ, R46.reuse.H0_H0 ;  /* 0x2000002eff2d7230 */ /* 0x100fe20000004100 */
[----:B------:R-:W-:Y:S01]  /*81c0*/  R2UR UR5, R100 ;  /* 0x00000000640572ca */ /* 0x000fe200000e0000 */
[----:B------:R-:W-:Y:S01]  /*81d0*/  HADD2.F32 R46, -RZ, R46.H1_H1 ;  /* 0x3000002eff2e7230 */ /* 0x000fe20000004100 */
[----:B------:R-:W-:Y:S01]  /*81e0*/  F2FP.F16.E4M3.UNPACK_B R54, R75 ;  /* 0x0000004bff36723e */ /* 0x000fe200020006ff */
[--C-:B------:R-:W-:Y:S01]  /*81f0*/  HADD2.F32 R49, -RZ, R50.reuse.H0_H0 ;  /* 0x20000032ff317230 */ /* 0x100fe20000004100 */
[----:B----4-:R-:W-:Y:S01]  /*8200*/  F2FP.F16.E4M3.UNPACK_B R58, R76 ;  /* 0x0000004cff3a723e */ /* 0x010fe200020006ff */
[----:B------:R-:W-:Y:S01]  /*8210*/  HADD2.F32 R50, -RZ, R50.H1_H1 ;  /* 0x30000032ff327230 */ /* 0x000fe20000004100 */
[----:B------:R-:W-:Y:S01]  /*8220*/  F2FP.F16.E4M3.UNPACK_B R62, R77 ;  /* 0x0000004dff3e723e */ /* 0x000fe200020006ff */
[--C-:B------:R-:W-:Y:S01]  /*8230*/  HADD2.F32 R53, -RZ, R54.reuse.H0_H0 ;  /* 0x20000036ff357230 */ /* 0x100fe20000004100 */
[----:B------:R-:W-:Y:S01]  /*8240*/  F2FP.F16.E4M3.UNPACK_B R66, R78 ;  /* 0x0000004eff42723e */ /* 0x000fe200020006ff */
[----:B------:R-:W-:Y:S01]  /*8250*/  HADD2.F32 R54, -RZ, R54.H1_H1 ;  /* 0x30000036ff367230 */ /* 0x000fe20000004100 */
[----:B------:R-:W-:Y:S01]  /*8260*/  F2FP.F16.E4M3.UNPACK_B R69, R79 ;  /* 0x0000004fff45723e */ /* 0x000fe200020006ff */
[--C-:B------:R-:W-:Y:S01]  /*8270*/  HADD2.F32 R57, -RZ, R58.reuse.H0_H0 ;  /* 0x2000003aff397230 */ /* 0x100fe20000004100 */
[----:B------:R-:W-:Y:S01]  /*8280*/  F2FP.F16.E4M3.UNPACK_B R75, R75.H1 ;  /* 0x0000004bff4b723e */ /* 0x000fe200030006ff */
[----:B------:R-:W-:Y:S01]  /*8290*/  UIADD3 UR4, UPT, UPT, UR5, 0x290, URZ ;  /* 0x0000029005047890 */ /* 0x000fe2000fffe0ff */
[----:B------:R-:W-:Y:S01]  /*82a0*/  HADD2.F32 R59, -RZ, R58.H1_H1 ;  /* 0x3000003aff3b7230 */ /* 0x000fe20000004100 */
[----:B------:R-:W-:Y:S01]  /*82b0*/  F2FP.F16.E4M3.UNPACK_B R76, R76.H1 ;  /* 0x0000004cff4c723e */ /* 0x000fe200030006ff */
[--C-:B------:R-:W-:Y:S01]  /*82c0*/  HADD2.F32 R61, -RZ, R62.reuse.H0_H0 ;  /* 0x2000003eff3d7230 */ /* 0x100fe20000004100 */
[----:B------:R-:W-:Y:S01]  /*82d0*/  F2FP.F16.E4M3.UNPACK_B R77, R77.H1 ;  /* 0x0000004dff4d723e */ /* 0x000fe200030006ff */
[----:B------:R-:W-:Y:S01]  /*82e0*/  HADD2.F32 R62, -RZ, R62.H1_H1 ;  /* 0x3000003eff3e7230 */ /* 0x000fe20000004100 */
[----:B------:R-:W-:Y:S01]  /*82f0*/  F2FP.F16.E4M3.UNPACK_B R78, R78.H1 ;  /* 0x0000004eff4e723e */ /* 0x000fe200030006ff */
[--C-:B------:R-:W-:Y:S01]  /*8300*/  HADD2.F32 R65, -RZ, R66.reuse.H0_H0 ;  /* 0x20000042ff417230 */ /* 0x100fe20000004100 */
[----:B--2---:R-:W-:Y:S01]  /*8310*/  UPRMT UR4, UR6, 0x654, UR4 ;  /* 0x0000065406047896 */ /* 0x004fe20008000004 */
        /* <DEDUP_REMOVED lines=8> */
[----:B------:R-:W-:Y:S01]  /*83a0*/  SYNCS.ARRIVE.TRANS64.RED.A1T0 RZ, [UR4], RZ ;  /* 0x000000ffffff79a7 */ /* 0x000fe20008100404 */
        /* <DEDUP_REMOVED lines=15> */
[--C-:B------:R-:W-:Y:S02]  /*84a0*/  HADD2.F32 R47, -RZ, R73.reuse.H0_H0 ;  /* 0x20000049ff2f7230 */ /* 0x100fe40000004100 */
[C---:B------:R-:W-:Y:S01]  /*84b0*/  FMUL R10, R38.reuse, R10 ;  /* 0x0000000a260a7220 */ /* 0x040fe20000400000 */
[C---:B------:R-:W-:Y:S01]  /*84c0*/  FFMA R6, R41.reuse, R43, R6 ;  /* 0x0000002b29067223 */ /* 0x040fe20000000006 */
[----:B------:R-:W-:Y:S02]  /*84d0*/  HADD2.F32 R48, -RZ, R73.H1_H1 ;  /* 0x30000049ff307230 */ /* 0x000fe40000004100 */
[C---:B------:R-:W-:Y:S01]  /*84e0*/  FFMA R7, R41.reuse, R44, R7 ;  /* 0x0000002c29077223 */ /* 0x040fe20000000007 */
[C---:B------:R-:W-:Y:S01]  /*84f0*/  FFMA R8, R41.reuse, R45, R8 ;  /* 0x0000002d29087223 */ /* 0x040fe20000000008 */
[C---:B------:R-:W-:Y:S01]  /*8500*/  FFMA R9, R41.reuse, R46, R9 ;  /* 0x0000002e29097223 */ /* 0x040fe20000000009 */
[----:B------:R-:W-:Y:S01]  /*8510*/  FFMA R10, R41, R47, R10 ;  /* 0x0000002f290a7223 */ /* 0x000fe2000000000a */
[----:B------:R-:W-:Y:S01]  /*8520*/  HADD2.F32 R43, -RZ, R69.H0_H0 ;  /* 0x20000045ff2b7230 */ /* 0x000fe20000004100 */
[----:B-1----:R-:W-:Y:S01]  /*8530*/  F2FP.SATFINITE.E4M3.F32.PACK_AB_MERGE_C R96, R7, R6, RZ ;  /* 0x000000060760723e */ /* 0x002fe200048070ff */
[C---:B------:R-:W-:Y:S01]  /*8540*/  FMUL R11, R38.reuse, R11 ;  /* 0x0000000b260b7220 */ /* 0x040fe20000400000 */
[--C-:B------:R-:W-:Y:S02]  /*8550*/  HADD2.F32 R51, -RZ, R74.reuse.H0_H0 ;  /* 0x2000004aff337230 */ /* 0x100fe40000004100 */
[C---:B------:R-:W-:Y:S01]  /*8560*/  FMUL R14, R38.reuse, R14 ;  /* 0x0000000e260e7220 */ /* 0x040fe20000400000 */
[----:B------:R-:W-:Y:S01]  /*8570*/  HADD2.F32 R52, -RZ, R74.H1_H1 ;  /* 0x3000004aff347230 */ /* 0x000fe20000004100 */
[----:B------:R-:W-:Y:S01]  /*8580*/  F2FP.SATFINITE.E4M3.F32.PACK_AB_MERGE_C R96, R5, R4, R96 ;  /* 0x000000040560723e */ /* 0x000fe20004807060 */
[C---:B------:R-:W-:Y:S01]  /*8590*/  FFMA R11, R41.reuse, R48, R11 ;  /* 0x00000030290b7223 */ /* 0x040fe2000000000b */
[C---:B------:R-:W-:Y:S01]  /*85a0*/  FFMA R12, R41.reuse, R49, R12 ;  /* 0x00000031290c7223 */ /* 0x040fe2000000000c */
[C---:B------:R-:W-:Y:S01]  /*85b0*/  FFMA R13, R41.reuse, R50, R13 ;  /* 0x00000032290d7223 */ /* 0x040fe2000000000d */
[----:B------:R-:W-:Y:S01]  /*85c0*/  FFMA R14, R41, R51, R14 ;  /* 0x00000033290e7223 */ /* 0x000fe2000000000e */
[C---:B------:R-:W-:Y:S01]  /*85d0*/  FMUL R15, R38.reuse, R15 ;  /* 0x0000000f260f7220 */ /* 0x040fe20000400000 */
[----:B------:R-:W-:Y:S01]  /*85e0*/  F2FP.F16.E4M3.UNPACK_B R79, R79.H1 ;  /* 0x0000004fff4f723e */ /* 0x000fe200030006ff */
[--C-:B------:R-:W-:Y:S01]  /*85f0*/  HADD2.F32 R55, -RZ, R75.reuse.H0_H0 ;  /* 0x2000004bff377230 */ /* 0x100fe20000004100 */
[----:B------:R-:W-:Y:S01]  /*8600*/  F2FP.SATFINITE.E4M3.F32.PACK_AB_MERGE_C R97, R11, R10, RZ ;  /* 0x0000000a0b61723e */ /* 0x000fe200048070ff */
[C---:B------:R-:W-:Y:S01]  /*8610*/  FFMA R15, R41.reuse, R52, R15 ;  /* 0x00000034290f7223 */ /* 0x040fe2000000000f */
[C---:B------:R-:W-:Y:S01]  /*8620*/  FFMA R16, R41.reuse, R53, R16 ;  /* 0x0000003529107223 */ /* 0x040fe20000000010 */
[----:B------:R-:W-:Y:S01]  /*8630*/  FFMA R17, R41, R54, R17 ;  /* 0x0000003629117223 */ /* 0x000fe20000000011 */
[----:B------:R-:W-:Y:S01]  /*8640*/  F2FP.SATFINITE.E4M3.F32.PACK_AB_MERGE_C R97, R9, R8, R97 ;  /* 0x000000080961723e */ /* 0x000fe20004807061 */
[----:B------:R-:W-:Y:S01]  /*8650*/  HADD2.F32 R56, -RZ, R75.H1_H1 ;  /* 0x3000004bff387230 */ /* 0x000fe20000004100 */
[----:B------:R-:W-:Y:S01]  /*8660*/  F2FP.SATFINITE.E4M3.F32.PACK_AB_MERGE_C R98, R15, R14, RZ ;  /* 0x0000000e0f62723e */ /* 0x000fe200048070ff */
[C---:B------:R-:W-:Y:S01]  /*8670*/  FMUL R18, R38.reuse, R18 ;  /* 0x0000001226127220 */ /* 0x040fe20000400000 */
[C---:B------:R-:W-:Y:S01]  /*8680*/  FMUL R19, R38.reuse, R19 ;  /* 0x0000001326137220 */ /* 0x040fe20000400000 */
[--C-:B------:R-:W-:Y:S02]  /*8690*/  HADD2.F32 R58, -RZ, R76.reuse.H0_H0 ;  /* 0x2000004cff3a7230 */ /* 0x100fe40000004100 */
[C---:B------:R-:W-:Y:S01]  /*86a0*/  FMUL R3, R38.reuse, R22 ;  /* 0x0000001626037220 */ /* 0x040fe20000400000 */
[C---:B------:R-:W-:Y:S01]  /*86b0*/  FFMA R18, R41.reuse, R55, R18 ;  /* 0x0000003729127223 */ /* 0x040fe20000000012 */
[----:B------:R-:W-:Y:S02]  /*86c0*/  HADD2.F32 R60, -RZ, R76.H1_H1 ;  /* 0x3000004cff3c7230 */ /* 0x000fe40000004100 */
        /* <DEDUP_REMOVED lines=42> */
[----:B------:R-:W-:Y:S03]  /*8970*/  IADD3 R70, PT, PT, R36, 0x1, RZ ;  /* 0x0000000124467810 */ /* 0x000fe60007ffe0ff */
        /* <DEDUP_REMOVED lines=10> */
[----:B------:R-:W-:Y:S02]  /*8a20*/  UIADD3 UR9, UPT, UPT, UR49, 0x40, URZ ;  /* 0x0000004031097890 */ /* 0x000fe4000fffe0ff */
[----:B------:R-:W-:Y:S01]  /*8a30*/  UIADD3 UR8, UPT, UPT, UR44, 0x3400, URZ ;  /* 0x000034002c087890 */ /* 0x000fe2000fffe0ff */
[----:B------:R-:W-:Y:S01]  /*8a40*/  UMOV UR10, UR50 ;  /* 0x00000032000a7c82 */ /* 0x000fe20008000000 */
[----:B------:R-:W-:Y:S01]  /*8a50*/  UMOV UR11, UR36 ;  /* 0x00000024000b7c82 */ /* 0x000fe20008000000 */
[----:B--2---:R-:W-:Y:S04]  /*8a60*/  UIADD3 UR4, UP0, UPT, UR6, 0x680, URZ ;  /* 0x0000068006047890 */ /* 0x004fe8000ff1e0ff */
[----:B------:R-:W-:Y:S09]  /*8a70*/  UIADD3.X UR5, UPT, UPT, URZ, UR7, URZ, UP0, !UPT ;  /* 0x00000007ff057290 */ /* 0x000ff200087fe4ff */
[----:B------:R2:W-:Y:S01]  /*8a80*/  UTMASTG.3D [UR8], [UR4] ;  /* 0x00000008040073b5 */ /* 0x0005e20008010000 */
[----:B------:R0:W-:Y:S01]  /*8a90*/  UTMACMDFLUSH ;  /* 0x00000000000079b7 */ /* 0x0001e20000000000 */
[----:B--2---:R-:W-:Y:S04]  /*8aa0*/  DEPBAR.LE SB0, 0x1 ;  /* 0x000080400000791a */ /* 0x004fe80000000000 */
.L_x_141:
[----:B------:R-:W-:Y:S05]  /*8ab0*/  BSYNC.RECONVERGENT B0 ;  /* 0x0000000000007941 */ /* 0x000fea0003800200 */
.L_x_140:
[----:B------:R-:W-:Y:S01]  /*8ac0*/  BAR.SYNC.DEFER_BLOCKING 0x1, 0x80 ;  /* 0x0042000000007b1d */ /* 0x000fe20000010000 */
[----:B------:R-:W-:Y:S01]  /*8ad0*/  ISETP.NE.AND P0, PT, R87, 0x2, PT ;  /* 0x000000025700780c */ /* 0x000fe20003f05270 */
[----:B------:R-:W-:Y:S01]  /*8ae0*/  UISETP.NE.AND UP0, UPT, UR45, URZ, UPT ;  /* 0x000000ff2d00728c */ /* 0x000fe2000bf05270 */
[----:B------:R-:W-:Y:S01]  /*8af0*/  ISETP.NE.AND P1, PT, R70, 0x4, PT ;  /* 0x000000044600780c */ /* 0x000fe20003f25270 */
[----:B------:R-:W-:Y:S01]  /*8b00*/  UIADD3 UR20, UPT, UPT, UR37, UR59, URZ ;  /* 0x0000003b25147290 */ /* 0x000fe2000fffe0ff */
[----:B------:R-:W-:Y:S01]  /*8b10*/  SEL R0, RZ, 0x1, P0 ;  /* 0x00000001ff007807 */ /* 0x000fe20000000000 */
[----:B------:R-:W-:Y:S01]  /*8b20*/  UIADD3 UR16, UPT, UPT, UR38, UR62, URZ ;  /* 0x0000003e26107290 */ /* 0x000fe2000fffe0ff */
[----:B------:R-:W-:Y:S02]  /*8b30*/  SEL R3, RZ, 0x1, P1 ;  /* 0x00000001ff037807 */ /* 0x000fe40000800000 */
[----:B------:R-:W-:Y:S02]  /*8b40*/  LOP3.LUT R91, R91, R0, RZ, 0x3c, !PT ;  /* 0x000000005b5b7212 */ /* 0x000fe400078e3cff */
[----:B------:R-:W-:Y:S02]  /*8b50*/  LOP3.LUT R92, R92, R3, RZ, 0x3c, !PT ;  /* 0x000000035c5c7212 */ /* 0x000fe400078e3cff */
[----:B------:R-:W-:Y:S02]  /*8b60*/  SEL R87, R87, RZ, P0 ;  /* 0x000000ff57577207 */ /* 0x000fe40000000000 */
[----:B------:R-:W-:Y:S01]  /*8b70*/  SEL R36, R70, RZ, P1 ;  /* 0x000000ff46247207 */ /* 0x000fe20000800000 */
[----:B------:R-:W-:Y:S01]  /*8b80*/  UMOV UR36, UR58 ;  /* 0x0000003a00247c82 */ /* 0x000fe20008000000 */
[----:B------:R-:W-:Y:S05]  /*8b90*/  BRA.U UP0, `(.L_x_142) ;  /* 0xffffffd500987547 */ /* 0x000fea000b83ffff */
[----:B------:R-:W-:Y:S05]  /*8ba0*/  EXIT ;  /* 0x000000000000794d */ /* 0x000fea0003800000 */
.L_x_25:
[----:B--2---:R2:W3:Y:S02]  /*8bb0*/  SYNCS.PHASECHK.TRANS64.TRYWAIT P0, [R0+URZ+0x2c0], R3 ;  /* 0x0002c003000075a7 */ /* 0x0044e400080011ff */
[----:B---3--:R-:W-:Y:S05]  /*8bc0*/  @!P0 NANOSLEEP.SYNCS 0x989680 ;  /* 0x009896800000895d */ /* 0x008fea0003900000 */
[----:B------:R-:W3:Y:S02]  /*8bd0*/  @!P0 SYNCS.PHASECHK.TRANS64 P0, [R0+URZ+0x2c0], R3 ;  /* 0x0002c003000085a7 */ /* 0x000ee400080010ff */
[----:B---3--:R-:W-:Y:S05]  /*8be0*/  @!P0 BRA `(.L_x_25) ;  /* 0xfffffffc00f08947 */ /* 0x008fea000383ffff */
[----:B------:R-:W-:Y:S05]  /*8bf0*/  BRA `(.L_x_143) ;  /* 0xffffff9000187947 */ /* 0x000fea000383ffff */
.L_x_28:
[----:B--2---:R-:W-:-:S07]  /*8c00*/  MOV R0, UR33 ;  /* 0x0000002100007c02 */ /* 0x004fce0008000f00 */
.L_x_144:
[----:B--2---:R2:W3:Y:S02]  /*8c10*/  SYNCS.PHASECHK.TRANS64.TRYWAIT P0, [R0+URZ+0x110], R3 ;  /* 0x00011003000075a7 */ /* 0x0044e400080011ff */
[----:B---3--:R-:W-:Y:S05]  /*8c20*/  @!P0 NANOSLEEP.SYNCS 0x989680 ;  /* 0x009896800000895d */ /* 0x008fea0003900000 */
[----:B------:R-:W3:Y:S02]  /*8c30*/  @!P0 SYNCS.PHASECHK.TRANS64 P0, [R0+URZ+0x110], R3 ;  /* 0x00011003000085a7 */ /* 0x000ee400080010ff */
[----:B---3--:R-:W-:Y:S05]  /*8c40*/  @!P0 BRA `(.L_x_144) ;  /* 0xfffffffc00f08947 */ /* 0x008fea000383ffff */
[----:B------:R-:W-:Y:S05]  /*8c50*/  BRA `(.L_x_27) ;  /* 0xffffff9000587947 */ /* 0x000fea000383ffff */
.L_x_35:
[----:B-1----:R-:W-:-:S07]  /*8c60*/  MOV R0, UR17 ;  /* 0x0000001100007c02 */ /* 0x002fce0008000f00 */
.L_x_145:
[----:B-1----:R1:W2:Y:S02]  /*8c70*/  SYNCS.PHASECHK.TRANS64.TRYWAIT P0, [R0+URZ+0x110], R3 ;  /* 0x00011003000075a7 */ /* 0x0022a400080011ff */
[----:B--2---:R-:W-:Y:S05]  /*8c80*/  @!P0 NANOSLEEP.SYNCS 0x989680 ;  /* 0x009896800000895d */ /* 0x004fea0003900000 */
[----:B------:R-:W2:Y:S02]  /*8c90*/  @!P0 SYNCS.PHASECHK.TRANS64 P0, [R0+URZ+0x110], R3 ;  /* 0x00011003000085a7 */ /* 0x000ea400080010ff */
[----:B--2---:R-:W-:Y:S05]  /*8ca0*/  @!P0 BRA `(.L_x_145) ;  /* 0xfffffffc00f08947 */ /* 0x004fea000383ffff */
[----:B------:R-:W-:Y:S05]  /*8cb0*/  BRA `(.L_x_34) ;  /* 0xffffff9400147947 */ /* 0x000fea000383ffff */
.L_x_40:
[----:B-1----:R1:W2:Y:S02]  /*8cc0*/  SYNCS.PHASECHK.TRANS64.TRYWAIT P0, [R3+URZ+0x250], R0 ;  /* 0x00025000030075a7 */ /* 0x0022a400080011ff */
[----:B--2---:R-:W-:Y:S05]  /*8cd0*/  @!P0 NANOSLEEP.SYNCS 0x989680 ;  /* 0x009896800000895d */ /* 0x004fea0003900000 */
[----:B------:R-:W2:Y:S02]  /*8ce0*/  @!P0 SYNCS.PHASECHK.TRANS64 P0, [R3+URZ+0x250], R0 ;  /* 0x00025000030085a7 */ /* 0x000ea400080010ff */
[----:B--2---:R-:W-:Y:S05]  /*8cf0*/  @!P0 BRA `(.L_x_40) ;  /* 0xfffffffc00f08947 */ /* 0x004fea000383ffff */
[----:B------:R-:W-:Y:S05]  /*8d00*/  BRA `(.L_x_146) ;  /* 0xffffff9400b47947 */ /* 0x000fea000383ffff */
.L_x_44:
[----:B-1----:R-:W-:-:S07]  /*8d10*/  MOV R0, UR4 ;  /* 0x0000000400007c02 */ /* 0x002fce0008000f00 */
.L_x_147:
[----:B-1----:R1:W2:Y:S02]  /*8d20*/  SYNCS.PHASECHK.TRANS64.TRYWAIT P0, [R0+URZ], R3 ;  /* 0x00000003000075a7 */ /* 0x0022a400080011ff */
[----:B--2---:R-:W-:Y:S05]  /*8d30*/  @!P0 NANOSLEEP.SYNCS 0x989680 ;  /* 0x009896800000895d */ /* 0x004fea0003900000 */
[----:B------:R-:W2:Y:S02]  /*8d40*/  @!P0 SYNCS.PHASECHK.TRANS64 P0, [R0+URZ], R3 ;  /* 0x00000003000085a7 */ /* 0x000ea400080010ff */
[----:B--2---:R-:W-:Y:S05]  /*8d50*/  @!P0 BRA `(.L_x_147) ;  /* 0xfffffffc00f08947 */ /* 0x004fea000383ffff */
[----:B------:R-:W-:Y:S05]  /*8d60*/  BRA `(.L_x_148) ;  /* 0xffffff9c00587947 */ /* 0x000fea000383ffff */
.L_x_45:
[----:B------:R-:W-:-:S07]  /*8d70*/  MOV R0, UR5 ;  /* 0x0000000500007c02 */ /* 0x000fce0008000f00 */
.L_x_149:
[----:B-1----:R1:W2:Y:S02]  /*8d80*/  SYNCS.PHASECHK.TRANS64.TRYWAIT P0, [R0+URZ], R3 ;  /* 0x00000003000075a7 */ /* 0x0022a400080011ff */
[----:B--2---:R-:W-:Y:S05]  /*8d90*/  @!P0 NANOSLEEP.SYNCS 0x989680 ;  /* 0x009896800000895d */ /* 0x004fea0003900000 */
[----:B------:R-:W2:Y:S02]  /*8da0*/  @!P0 SYNCS.PHASECHK.TRANS64 P0, [R0+URZ], R3 ;  /* 0x00000003000085a7 */ /* 0x000ea400080010ff */
[----:B--2---:R-:W-:Y:S05]  /*8db0*/  @!P0 BRA `(.L_x_149) ;  /* 0xfffffffc00f08947 */ /* 0x004fea000383ffff */
[----:B------:R-:W-:Y:S05]  /*8dc0*/  BRA `(.L_x_150) ;  /* 0xffffff9c00647947 */ /* 0x000fea000383ffff */
.L_x_46:
[----:B------:R-:W-:-:S07]  /*8dd0*/  MOV R0, UR5 ;  /* 0x0000000500007c02 */ /* 0x000fce0008000f00 */
.L_x_151:
[----:B-1----:R1:W2:Y:S02]  /*8de0*/  SYNCS.PHASECHK.TRANS64.TRYWAIT P0, [R0+URZ], R3 ;  /* 0x00000003000075a7 */ /* 0x0022a400080011ff */
[----:B--2---:R-:W-:Y:S05]  /*8df0*/  @!P0 NANOSLEEP.SYNCS 0x989680 ;  /* 0x009896800000895d */ /* 0x004fea0003900000 */
[----:B------:R-:W2:Y:S02]  /*8e00*/  @!P0 SYNCS.PHASECHK.TRANS64 P0, [R0+URZ], R3 ;  /* 0x00000003000085a7 */ /* 0x000ea400080010ff */
[----:B--2---:R-:W-:Y:S05]  /*8e10*/  @!P0 BRA `(.L_x_151) ;  /* 0xfffffffc00f08947 */ /* 0x004fea000383ffff */
[----:B------:R-:W-:Y:S05]  /*8e20*/  BRA `(.L_x_152) ;  /* 0xffffff9c00707947 */ /* 0x000fea000383ffff */
.L_x_47:
[----:B------:R-:W-:-:S07]  /*8e30*/  MOV R0, UR5 ;  /* 0x0000000500007c02 */ /* 0x000fce0008000f00 */
.L_x_153:
[----:B-1----:R1:W2:Y:S02]  /*8e40*/  SYNCS.PHASECHK.TRANS64.TRYWAIT P0, [R0+URZ], R3 ;  /* 0x00000003000075a7 */ /* 0x0022a400080011ff */
[----:B--2---:R-:W-:Y:S05]  /*8e50*/  @!P0 NANOSLEEP.SYNCS 0x989680 ;  /* 0x009896800000895d */ /* 0x004fea0003900000 */
[----:B------:R-:W2:Y:S02]  /*8e60*/  @!P0 SYNCS.PHASECHK.TRANS64 P0, [R0+URZ], R3 ;  /* 0x00000003000085a7 */ /* 0x000ea400080010ff */
[----:B--2---:R-:W-:Y:S05]  /*8e70*/  @!P0 BRA `(.L_x_153) ;  /* 0xfffffffc00f08947 */ /* 0x004fea000383ffff */
[----:B------:R-:W-:Y:S05]  /*8e80*/  BRA `(.L_x_154) ;  /* 0xffffff9c007c7947 */ /* 0x000fea000383ffff */
.L_x_48:
[----:B------:R-:W-:-:S07]  /*8e90*/  MOV R0, UR5 ;  /* 0x0000000500007c02 */ /* 0x000fce0008000f00 */
.L_x_155:
[----:B-1----:R1:W2:Y:S02]  /*8ea0*/  SYNCS.PHASECHK.TRANS64.TRYWAIT P0, [R0+URZ], R3 ;  /* 0x00000003000075a7 */ /* 0x0022a400080011ff */
[----:B--2---:R-:W-:Y:S05]  /*8eb0*/  @!P0 NANOSLEEP.SYNCS 0x989680 ;  /* 0x009896800000895d */ /* 0x004fea0003900000 */
[----:B------:R-:W2:Y:S02]  /*8ec0*/  @!P0 SYNCS.PHASECHK.TRANS64 P0, [R0+URZ], R3 ;  /* 0x00000003000085a7 */ /* 0x000ea400080010ff */
[----:B--2---:R-:W-:Y:S05]  /*8ed0*/  @!P0 BRA `(.L_x_155) ;  /* 0xfffffffc00f08947 */ /* 0x004fea000383ffff */
[----:B------:R-:W-:Y:S05]  /*8ee0*/  BRA `(.L_x_156) ;  /* 0xffffff9c00887947 */ /* 0x000fea000383ffff */
.L_x_49:
[----:B------:R-:W-:-:S07]  /*8ef0*/  MOV R0, UR5 ;  /* 0x0000000500007c02 */ /* 0x000fce0008000f00 */
.L_x_157:
[----:B-1----:R1:W2:Y:S02]  /*8f00*/  SYNCS.PHASECHK.TRANS64.TRYWAIT P0, [R0+URZ], R3 ;  /* 0x00000003000075a7 */ /* 0x0022a400080011ff */
[----:B--2---:R-:W-:Y:S05]  /*8f10*/  @!P0 NANOSLEEP.SYNCS 0x989680 ;  /* 0x009896800000895d */ /* 0x004fea0003900000 */
[----:B------:R-:W2:Y:S02]  /*8f20*/  @!P0 SYNCS.PHASECHK.TRANS64 P0, [R0+URZ], R3 ;  /* 0x00000003000085a7 */ /* 0x000ea400080010ff */
[----:B--2---:R-:W-:Y:S05]  /*8f30*/  @!P0 BRA `(.L_x_157) ;  /* 0xfffffffc00f08947 */ /* 0x004fea000383ffff */
[----:B------:R-:W-:Y:S05]  /*8f40*/  BRA `(.L_x_158) ;  /* 0xffffff9c00947947 */ /* 0x000fea000383ffff */
.L_x_50:
[----:B------:R-:W-:-:S07]  /*8f50*/  MOV R0, UR5 ;  /* 0x0000000500007c02 */ /* 0x000fce0008000f00 */
.L_x_159:
[----:B-1----:R1:W2:Y:S02]  /*8f60*/  SYNCS.PHASECHK.TRANS64.TRYWAIT P0, [R0+URZ], R3 ;  /* 0x00000003000075a7 */ /* 0x0022a400080011ff */
[----:B--2---:R-:W-:Y:S05]  /*8f70*/  @!P0 NANOSLEEP.SYNCS 0x989680 ;  /* 0x009896800000895d */ /* 0x004fea0003900000 */
[----:B------:R-:W2:Y:S02]  /*8f80*/  @!P0 SYNCS.PHASECHK.TRANS64 P0, [R0+URZ], R3 ;  /* 0x00000003000085a7 */ /* 0x000ea400080010ff */
[----:B--2---:R-:W-:Y:S05]  /*8f90*/  @!P0 BRA `(.L_x_159) ;  /* 0xfffffffc00f08947 */ /* 0x004fea000383ffff */
[----:B------:R-:W-:Y:S05]  /*8fa0*/  BRA `(.L_x_160) ;  /* 0xffffff9c00a07947 */ /* 0x000fea000383ffff */
.L_x_51:
[----:B------:R-:W-:-:S07]  /*8fb0*/  MOV R0, UR5 ;  /* 0x0000000500007c02 */ /* 0x000fce0008000f00 */
.L_x_161:
[----:B-1----:R1:W2:Y:S02]  /*8fc0*/  SYNCS.PHASECHK.TRANS64.TRYWAIT P0, [R0+URZ], R3 ;  /* 0x00000003000075a7 */ /* 0x0022a400080011ff */
[----:B--2---:R-:W-:Y:S05]  /*8fd0*/  @!P0 NANOSLEEP.SYNCS 0x989680 ;  /* 0x009896800000895d */ /* 0x004fea0003900000 */
[----:B------:R-:W2:Y:S02]  /*8fe0*/  @!P0 SYNCS.PHASECHK.TRANS64 P0, [R0+URZ], R3 ;  /* 0x00000003000085a7 */ /* 0x000ea400080010ff */
[----:B--2---:R-:W-:Y:S05]  /*8ff0*/  @!P0 BRA `(.L_x_161) ;  /* 0xfffffffc00f08947 */ /* 0x004fea000383ffff */
[----:B------:R-:W-:Y:S05]  /*9000*/  BRA `(.L_x_162) ;  /* 0xffffff9c00ac7947 */ /* 0x000fea000383ffff */
.L_x_52:
[----:B------:R-:W-:-:S07]  /*9010*/  MOV R0, UR5 ;  /* 0x0000000500007c02 */ /* 0x000fce0008000f00 */
.L_x_163:
[----:B-1----:R1:W2:Y:S02]  /*9020*/  SYNCS.PHASECHK.TRANS64.TRYWAIT P0, [R0+URZ], R3 ;  /* 0x00000003000075a7 */ /* 0x0022a400080011ff */
[----:B--2---:R-:W-:Y:S05]  /*9030*/  @!P0 NANOSLEEP.SYNCS 0x989680 ;  /* 0x009896800000895d */ /* 0x004fea0003900000 */
[----:B------:R-:W2:Y:S02]  /*9040*/  @!P0 SYNCS.PHASECHK.TRANS64 P0, [R0+URZ], R3 ;  /* 0x00000003000085a7 */ /* 0x000ea400080010ff */
[----:B--2---:R-:W-:Y:S05]  /*9050*/  @!P0 BRA `(.L_x_163) ;  /* 0xfffffffc00f08947 */ /* 0x004fea000383ffff */
[----:B------:R-:W-:Y:S05]  /*9060*/  BRA `(.L_x_164) ;  /* 0xffffff9c00b87947 */ /* 0x000fea000383ffff */
.L_x_53:
[----:B------:R-:W-:-:S07]  /*9070*/  MOV R0, UR5 ;  /* 0x0000000500007c02 */ /* 0x000fce0008000f00 */
.L_x_165:
[----:B-1----:R1:W2:Y:S02]  /*9080*/  SYNCS.PHASECHK.TRANS64.TRYWAIT P0, [R0+URZ], R3 ;  /* 0x00000003000075a7 */ /* 0x0022a400080011ff */
[----:B--2---:R-:W-:Y:S05]  /*9090*/  @!P0 NANOSLEEP.SYNCS 0x989680 ;  /* 0x009896800000895d */ /* 0x004fea0003900000 */
[----:B------:R-:W2:Y:S02]  /*90a0*/  @!P0 SYNCS.PHASECHK.TRANS64 P0, [R0+URZ], R3 ;  /* 0x00000003000085a7 */ /* 0x000ea400080010ff */
[----:B--2---:R-:W-:Y:S05]  /*90b0*/  @!P0 BRA `(.L_x_165) ;  /* 0xfffffffc00f08947 */ /* 0x004fea000383ffff */
[----:B------:R-:W-:Y:S05]  /*90c0*/  BRA `(.L_x_166) ;  /* 0xffffff9c00c47947 */ /* 0x000fea000383ffff */
.L_x_54:
[----:B------:R-:W-:-:S07]  /*90d0*/  MOV R0, UR5 ;  /* 0x0000000500007c02 */ /* 0x000fce0008000f00 */
.L_x_167:
[----:B-1----:R1:W2:Y:S02]  /*90e0*/  SYNCS.PHASECHK.TRANS64.TRYWAIT P0, [R0+URZ], R3 ;  /* 0x00000003000075a7 */ /* 0x0022a400080011ff */
[----:B--2---:R-:W-:Y:S05]  /*90f0*/  @!P0 NANOSLEEP.SYNCS 0x989680 ;  /* 0x009896800000895d */ /* 0x004fea0003900000 */
[----:B------:R-:W2:Y:S02]  /*9100*/  @!P0 SYNCS.PHASECHK.TRANS64 P0, [R0+URZ], R3 ;  /* 0x00000003000085a7 */ /* 0x000ea400080010ff */
[----:B--2---:R-:W-:Y:S05]  /*9110*/  @!P0 BRA `(.L_x_167) ;  /* 0xfffffffc00f08947 */ /* 0x004fea000383ffff */
[----:B------:R-:W-:Y:S05]  /*9120*/  BRA `(.L_x_168) ;  /* 0xffffff9c00d07947 */ /* 0x000fea000383ffff */
.L_x_55:
[----:B------:R-:W-:-:S07]  /*9130*/  MOV R0, UR5 ;  /* 0x0000000500007c02 */ /* 0x000fce0008000f00 */
.L_x_169:
[----:B-1----:R1:W2:Y:S02]  /*9140*/  SYNCS.PHASECHK.TRANS64.TRYWAIT P0, [R0+URZ], R3 ;  /* 0x00000003000075a7 */ /* 0x0022a400080011ff */
[----:B--2---:R-:W-:Y:S05]  /*9150*/  @!P0 NANOSLEEP.SYNCS 0x989680 ;  /* 0x009896800000895d */ /* 0x004fea0003900000 */
[----:B------:R-:W2:Y:S02]  /*9160*/  @!P0 SYNCS.PHASECHK.TRANS64 P0, [R0+URZ], R3 ;  /* 0x00000003000085a7 */ /* 0x000ea400080010ff */
[----:B--2---:R-:W-:Y:S05]  /*9170*/  @!P0 BRA `(.L_x_169) ;  /* 0xfffffffc00f08947 */ /* 0x004fea000383ffff */
[----:B------:R-:W-:Y:S05]  /*9180*/  BRA `(.L_x_170) ;  /* 0xffffff9c00dc7947 */ /* 0x000fea000383ffff */
.L_x_56:
[----:B------:R-:W-:-:S07]  /*9190*/  MOV R0, UR5 ;  /* 0x0000000500007c02 */ /* 0x000fce0008000f00 */
.L_x_171:
[----:B-1----:R1:W2:Y:S02]  /*91a0*/  SYNCS.PHASECHK.TRANS64.TRYWAIT P0, [R0+URZ], R3 ;  /* 0x00000003000075a7 */ /* 0x0022a400080011ff */
[----:B--2---:R-:W-:Y:S05]  /*91b0*/  @!P0 NANOSLEEP.SYNCS 0x989680 ;  /* 0x009896800000895d */ /* 0x004fea0003900000 */
[----:B------:R-:W2:Y:S02]  /*91c0*/  @!P0 SYNCS.PHASECHK.TRANS64 P0, [R0+URZ], R3 ;  /* 0x00000003000085a7 */ /* 0x000ea400080010ff */
[----:B--2---:R-:W-:Y:S05]  /*91d0*/  @!P0 BRA `(.L_x_171) ;  /* 0xfffffffc00f08947 */ /* 0x004fea000383ffff */
[----:B------:R-:W-:Y:S05]  /*91e0*/  BRA `(.L_x_172) ;  /* 0xffffff9c00e87947 */ /* 0x000fea000383ffff */
.L_x_57:
[----:B------:R-:W-:-:S07]  /*91f0*/  MOV R0, UR5 ;  /* 0x0000000500007c02 */ /* 0x000fce0008000f00 */
.L_x_173:
[----:B-1----:R1:W2:Y:S02]  /*9200*/  SYNCS.PHASECHK.TRANS64.TRYWAIT P0, [R0+URZ], R3 ;  /* 0x00000003000075a7 */ /* 0x0022a400080011ff */
[----:B--2---:R-:W-:Y:S05]  /*9210*/  @!P0 NANOSLEEP.SYNCS 0x989680 ;  /* 0x009896800000895d */ /* 0x004fea0003900000 */
[----:B------:R-:W2:Y:S02]  /*9220*/  @!P0 SYNCS.PHASECHK.TRANS64 P0, [R0+URZ], R3 ;  /* 0x00000003000085a7 */ /* 0x000ea400080010ff */
[----:B--2---:R-:W-:Y:S05]  /*9230*/  @!P0 BRA `(.L_x_173) ;  /* 0xfffffffc00f08947 */ /* 0x004fea000383ffff */
[----:B------:R-:W-:Y:S05]  /*9240*/  BRA `(.L_x_174) ;  /* 0xffffff9c00f47947 */ /* 0x000fea000383ffff */
.L_x_58:
[----:B------:R-:W-:-:S07]  /*9250*/  MOV R0, UR5 ;  /* 0x0000000500007c02 */ /* 0x000fce0008000f00 */
.L_x_175:
[----:B-1----:R1:W2:Y:S02]  /*9260*/  SYNCS.PHASECHK.TRANS64.TRYWAIT P0, [R0+URZ], R3 ;  /* 0x00000003000075a7 */ /* 0x0022a400080011ff */
[----:B--2---:R-:W-:Y:S05]  /*9270*/  @!P0 NANOSLEEP.SYNCS 0x989680 ;  /* 0x009896800000895d */ /* 0x004fea0003900000 */
[----:B------:R-:W2:Y:S02]  /*9280*/  @!P0 SYNCS.PHASECHK.TRANS64 P0, [R0+URZ], R3 ;  /* 0x00000003000085a7 */ /* 0x000ea400080010ff */
[----:B--2---:R-:W-:Y:S05]  /*9290*/  @!P0 BRA `(.L_x_175) ;  /* 0xfffffffc00f08947 */ /* 0x004fea000383ffff */
[----:B------:R-:W-:Y:S05]  /*92a0*/  BRA `(.L_x_176) ;  /* 0xffffffa000007947 */ /* 0x000fea000383ffff */
.L_x_59:
[----:B------:R-:W-:-:S07]  /*92b0*/  MOV R0, UR5 ;  /* 0x0000000500007c02 */ /* 0x000fce0008000f00 */
.L_x_177:
[----:B-1----:R1:W2:Y:S02]  /*92c0*/  SYNCS.PHASECHK.TRANS64.TRYWAIT P0, [R0+URZ], R3 ;  /* 0x00000003000075a7 */ /* 0x0022a400080011ff */
[----:B--2---:R-:W-:Y:S05]  /*92d0*/  @!P0 NANOSLEEP.SYNCS 0x989680 ;  /* 0x009896800000895d */ /* 0x004fea0003900000 */
[----:B------:R-:W2:Y:S02]  /*92e0*/  @!P0 SYNCS.PHASECHK.TRANS64 P0, [R0+URZ], R3 ;  /* 0x00000003000085a7 */ /* 0x000ea400080010ff */
[----:B--2---:R-:W-:Y:S05]  /*92f0*/  @!P0 BRA `(.L_x_177) ;  /* 0xfffffffc00f08947 */ /* 0x004fea000383ffff */
[----:B------:R-:W-:Y:S05]  /*9300*/  BRA `(.L_x_178) ;  /* 0xffffffa0000c7947 */ /* 0x000fea000383ffff */
.L_x_60:
[----:B------:R-:W-:-:S07]  /*9310*/  MOV R0, UR5 ;  /* 0x0000000500007c02 */ /* 0x000fce0008000f00 */
.L_x_179:
[----:B-1----:R1:W2:Y:S02]  /*9320*/  SYNCS.PHASECHK.TRANS64.TRYWAIT P0, [R0+URZ], R3 ;  /* 0x00000003000075a7 */ /* 0x0022a400080011ff */
[----:B--2---:R-:W-:Y:S05]  /*9330*/  @!P0 NANOSLEEP.SYNCS 0x989680 ;  /* 0x009896800000895d */ /* 0x004fea0003900000 */
[----:B------:R-:W2:Y:S02]  /*9340*/  @!P0 SYNCS.PHASECHK.TRANS64 P0, [R0+URZ], R3 ;  /* 0x00000003000085a7 */ /* 0x000ea400080010ff */
[----:B--2---:R-:W-:Y:S05]  /*9350*/  @!P0 BRA `(.L_x_179) ;  /* 0xfffffffc00f08947 */ /* 0x004fea000383ffff */
[----:B------:R-:W-:Y:S05]  /*9360*/  BRA `(.L_x_180) ;  /* 0xffffffa000187947 */ /* 0x000fea000383ffff */
.L_x_61:
[----:B------:R-:W-:-:S07]  /*9370*/  MOV R0, UR5 ;  /* 0x0000000500007c02 */ /* 0x000fce0008000f00 */
.L_x_181:
[----:B-1----:R1:W2:Y:S02]  /*9380*/  SYNCS.PHASECHK.TRANS64.TRYWAIT P0, [R0+URZ], R3 ;  /* 0x00000003000075a7 */ /* 0x0022a400080011ff */
[----:B--2---:R-:W-:Y:S05]  /*9390*/  @!P0 NANOSLEEP.SYNCS 0x989680 ;  /* 0x009896800000895d */ /* 0x004fea0003900000 */
[----:B------:R-:W2:Y:S02]  /*93a0*/  @!P0 SYNCS.PHASECHK.TRANS64 P0, [R0+URZ], R3 ;  /* 0x00000003000085a7 */ /* 0x000ea400080010ff */
[----:B--2---:R-:W-:Y:S05]  /*93b0*/  @!P0 BRA `(.L_x_181) ;  /* 0xfffffffc00f08947 */ /* 0x004fea000383ffff */
[----:B------:R-:W-:Y:S05]  /*93c0*/  BRA `(.L_x_182) ;  /* 0xffffffa000247947 */ /* 0x000fea000383ffff */
.L_x_62:
[----:B------:R-:W-:-:S07]  /*93d0*/  MOV R0, UR5 ;  /* 0x0000000500007c02 */ /* 0x000fce0008000f00 */
.L_x_183:
[----:B-1----:R1:W2:Y:S02]  /*93e0*/  SYNCS.PHASECHK.TRANS64.TRYWAIT P0, [R0+URZ], R3 ;  /* 0x00000003000075a7 */ /* 0x0022a400080011ff */
[----:B--2---:R-:W-:Y:S05]  /*93f0*/  @!P0 NANOSLEEP.SYNCS 0x989680 ;  /* 0x009896800000895d */ /* 0x004fea0003900000 */
[----:B------:R-:W2:Y:S02]  /*9400*/  @!P0 SYNCS.PHASECHK.TRANS64 P0, [R0+URZ], R3 ;  /* 0x00000003000085a7 */ /* 0x000ea400080010ff */
[----:B--2---:R-:W-:Y:S05]  /*9410*/  @!P0 BRA `(.L_x_183) ;  /* 0xfffffffc00f08947 */ /* 0x004fea000383ffff */
[----:B------:R-:W-:Y:S05]  /*9420*/  BRA `(.L_x_184) ;  /* 0xffffffa000307947 */ /* 0x000fea000383ffff */
.L_x_63:
[----:B------:R-:W-:-:S07]  /*9430*/  MOV R0, UR5 ;  /* 0x0000000500007c02 */ /* 0x000fce0008000f00 */
.L_x_185:
[----:B-1----:R1:W2:Y:S02]  /*9440*/  SYNCS.PHASECHK.TRANS64.TRYWAIT P0, [R0+URZ], R3 ;  /* 0x00000003000075a7 */ /* 0x0022a400080011ff */
[----:B--2---:R-:W-:Y:S05]  /*9450*/  @!P0 NANOSLEEP.SYNCS 0x989680 ;  /* 0x009896800000895d */ /* 0x004fea0003900000 */
[----:B------:R-:W2:Y:S02]  /*9460*/  @!P0 SYNCS.PHASECHK.TRANS64 P0, [R0+URZ], R3 ;  /* 0x00000003000085a7 */ /* 0x000ea400080010ff */
[----:B--2---:R-:W-:Y:S05]  /*9470*/  @!P0 BRA `(.L_x_185) ;  /* 0xfffffffc00f08947 */ /* 0x004fea000383ffff */
[----:B------:R-:W-:Y:S05]  /*9480*/  BRA `(.L_x_186) ;  /* 0xffffffa0003c7947 */ /* 0x000fea000383ffff */
.L_x_64:
[----:B------:R-:W-:-:S07]  /*9490*/  MOV R0, UR5 ;  /* 0x0000000500007c02 */ /* 0x000fce0008000f00 */
.L_x_187:
[----:B-1----:R1:W2:Y:S02]  /*94a0*/  SYNCS.PHASECHK.TRANS64.TRYWAIT P0, [R0+URZ], R3 ;  /* 0x00000003000075a7 */ /* 0x0022a400080011ff */
[----:B--2---:R-:W-:Y:S05]  /*94b0*/  @!P0 NANOSLEEP.SYNCS 0x989680 ;  /* 0x009896800000895d */ /* 0x004fea0003900000 */
[----:B------:R-:W2:Y:S02]  /*94c0*/  @!P0 SYNCS.PHASECHK.TRANS64 P0, [R0+URZ], R3 ;  /* 0x00000003000085a7 */ /* 0x000ea400080010ff */
[----:B--2---:R-:W-:Y:S05]  /*94d0*/  @!P0 BRA `(.L_x_187) ;  /* 0xfffffffc00f08947 */ /* 0x004fea000383ffff */
[----:B------:R-:W-:Y:S05]  /*94e0*/  BRA `(.L_x_188) ;  /* 0xffffffa000487947 */ /* 0x000fea000383ffff */
.L_x_65:
[----:B------:R-:W-:-:S07]  /*94f0*/  MOV R0, UR5 ;  /* 0x0000000500007c02 */ /* 0x000fce0008000f00 */
.L_x_189:
[----:B-1----:R1:W2:Y:S02]  /*9500*/  SYNCS.PHASECHK.TRANS64.TRYWAIT P0, [R0+URZ], R3 ;  /* 0x00000003000075a7 */ /* 0x0022a400080011ff */
[----:B--2---:R-:W-:Y:S05]  /*9510*/  @!P0 NANOSLEEP.SYNCS 0x989680 ;  /* 0x009896800000895d */ /* 0x004fea0003900000 */
[----:B------:R-:W2:Y:S02]  /*9520*/  @!P0 SYNCS.PHASECHK.TRANS64 P0, [R0+URZ], R3 ;  /* 0x00000003000085a7 */ /* 0x000ea400080010ff */
[----:B--2---:R-:W-:Y:S05]  /*9530*/  @!P0 BRA `(.L_x_189) ;  /* 0xfffffffc00f08947 */ /* 0x004fea000383ffff */
[----:B------:R-:W-:Y:S05]  /*9540*/  BRA `(.L_x_190) ;  /* 0xffffffa000547947 */ /* 0x000fea000383ffff */
.L_x_66:
[----:B------:R-:W-:-:S07]  /*9550*/  MOV R0, UR5 ;  /* 0x0000000500007c02 */ /* 0x000fce0008000f00 */
.L_x_191:
[----:B-1----:R1:W2:Y:S02]  /*9560*/  SYNCS.PHASECHK.TRANS64.TRYWAIT P0, [R0+URZ], R3 ;  /* 0x00000003000075a7 */ /* 0x0022a400080011ff */
[----:B--2---:R-:W-:Y:S05]  /*9570*/  @!P0 NANOSLEEP.SYNCS 0x989680 ;  /* 0x009896800000895d */ /* 0x004fea0003900000 */
[----:B------:R-:W2:Y:S02]  /*9580*/  @!P0 SYNCS.PHASECHK.TRANS64 P0, [R0+URZ], R3 ;  /* 0x00000003000085a7 */ /* 0x000ea400080010ff */
[----:B--2---:R-:W-:Y:S05]  /*9590*/  @!P0 BRA `(.L_x_191) ;  /* 0xfffffffc00f08947 */ /* 0x004fea000383ffff */
[----:B------:R-:W-:Y:S05]  /*95a0*/  BRA `(.L_x_192) ;  /* 0xffffffa000607947 */ /* 0x000fea000383ffff */
.L_x_67:
[----:B------:R-:W-:-:S07]  /*95b0*/  MOV R0, UR5 ;  /* 0x0000000500007c02 */ /* 0x000fce0008000f00 */
.L_x_193:
[----:B-1----:R1:W2:Y:S02]  /*95c0*/  SYNCS.PHASECHK.TRANS64.TRYWAIT P0, [R0+URZ], R3 ;  /* 0x00000003000075a7 */ /* 0x0022a400080011ff */
[----:B--2---:R-:W-:Y:S05]  /*95d0*/  @!P0 NANOSLEEP.SYNCS 0x989680 ;  /* 0x009896800000895d */ /* 0x004fea0003900000 */
[----:B------:R-:W2:Y:S02]  /*95e0*/  @!P0 SYNCS.PHASECHK.TRANS64 P0, [R0+URZ], R3 ;  /* 0x00000003000085a7 */ /* 0x000ea400080010ff */
[----:B--2---:R-:W-:Y:S05]  /*95f0*/  @!P0 BRA `(.L_x_193) ;  /* 0xfffffffc00f08947 */ /* 0x004fea000383ffff */
[----:B------:R-:W-:Y:S05]  /*9600*/  BRA `(.L_x_194) ;  /* 0xffffffa0006c7947 */ /* 0x000fea000383ffff */
.L_x_68:
[----:B------:R-:W-:-:S07]  /*9610*/  MOV R0, UR5 ;  /* 0x0000000500007c02 */ /* 0x000fce0008000f00 */
.L_x_195:
[----:B-1----:R1:W2:Y:S02]  /*9620*/  SYNCS.PHASECHK.TRANS64.TRYWAIT P0, [R0+URZ], R3 ;  /* 0x00000003000075a7 */ /* 0x0022a400080011ff */
[----:B--2---:R-:W-:Y:S05]  /*9630*/  @!P0 NANOSLEEP.SYNCS 0x989680 ;  /* 0x009896800000895d */ /* 0x004fea0003900000 */
[----:B------:R-:W2:Y:S02]  /*9640*/  @!P0 SYNCS.PHASECHK.TRANS64 P0, [R0+URZ], R3 ;  /* 0x00000003000085a7 */ /* 0x000ea400080010ff */
[----:B--2---:R-:W-:Y:S05]  /*9650*/  @!P0 BRA `(.L_x_195) ;  /* 0xfffffffc00f08947 */ /* 0x004fea000383ffff */
[----:B------:R-:W-:Y:S05]  /*9660*/  BRA `(.L_x_196) ;  /* 0xffffffa000787947 */ /* 0x000fea000383ffff */
.L_x_69:
[----:B------:R-:W-:-:S07]  /*9670*/  MOV R0, UR5 ;  /* 0x0000000500007c02 */ /* 0x000fce0008000f00 */
.L_x_197:
[----:B-1----:R1:W2:Y:S02]  /*9680*/  SYNCS.PHASECHK.TRANS64.TRYWAIT P0, [R0+URZ], R3 ;  /* 0x00000003000075a7 */ /* 0x0022a400080011ff */
[----:B--2---:R-:W-:Y:S05]  /*9690*/  @!P0 NANOSLEEP.SYNCS 0x989680 ;  /* 0x009896800000895d */ /* 0x004fea0003900000 */
[----:B------:R-:W2:Y:S02]  /*96a0*/  @!P0 SYNCS.PHASECHK.TRANS64 P0, [R0+URZ], R3 ;  /* 0x00000003000085a7 */ /* 0x000ea400080010ff */
[----:B--2---:R-:W-:Y:S05]  /*96b0*/  @!P0 BRA `(.L_x_197) ;  /* 0xfffffffc00f08947 */ /* 0x004fea000383ffff */
[----:B------:R-:W-:Y:S05]  /*96c0*/  BRA `(.L_x_198) ;  /* 0xffffffa000847947 */ /* 0x000fea000383ffff */
.L_x_70:
[----:B------:R-:W-:-:S07]  /*96d0*/  MOV R0, UR5 ;  /* 0x0000000500007c02 */ /* 0x000fce0008000f00 */
.L_x_199:
[----:B-1----:R1:W2:Y:S02]  /*96e0*/  SYNCS.PHASECHK.TRANS64.TRYWAIT P0, [R0+URZ], R3 ;  /* 0x00000003000075a7 */ /* 0x0022a400080011ff */
[----:B--2---:R-:W-:Y:S05]  /*96f0*/  @!P0 NANOSLEEP.SYNCS 0x989680 ;  /* 0x009896800000895d */ /* 0x004fea0003900000 */
[----:B------:R-:W2:Y:S02]  /*9700*/  @!P0 SYNCS.PHASECHK.TRANS64 P0, [R0+URZ], R3 ;  /* 0x00000003000085a7 */ /* 0x000ea400080010ff */
[----:B--2---:R-:W-:Y:S05]  /*9710*/  @!P0 BRA `(.L_x_199) ;  /* 0xfffffffc00f08947 */ /* 0x004fea000383ffff */
[----:B------:R-:W-:Y:S05]  /*9720*/  BRA `(.L_x_200) ;  /* 0xffffffa000907947 */ /* 0x000fea000383ffff */
.L_x_71:
[----:B------:R-:W-:-:S07]  /*9730*/  MOV R0, UR5 ;  /* 0x0000000500007c02 */ /* 0x000fce0008000f00 */
.L_x_201:
[----:B-1----:R1:W2:Y:S02]  /*9740*/  SYNCS.PHASECHK.TRANS64.TRYWAIT P0, [R0+URZ], R3 ;  /* 0x00000003000075a7 */ /* 0x0022a400080011ff */
[----:B--2---:R-:W-:Y:S05]  /*9750*/  @!P0 NANOSLEEP.SYNCS 0x989680 ;  /* 0x009896800000895d */ /* 0x004fea0003900000 */
[----:B------:R-:W2:Y:S02]  /*9760*/  @!P0 SYNCS.PHASECHK.TRANS64 P0, [R0+URZ], R3 ;  /* 0x00000003000085a7 */ /* 0x000ea400080010ff */
[----:B--2---:R-:W-:Y:S05]  /*9770*/  @!P0 BRA `(.L_x_201) ;  /* 0xfffffffc00f08947 */ /* 0x004fea000383ffff */
[----:B------:R-:W-:Y:S05]  /*9780*/  BRA `(.L_x_202) ;  /* 0xffffffa0009c7947 */ /* 0x000fea000383ffff */
.L_x_72:
[----:B------:R-:W-:-:S07]  /*9790*/  MOV R0, UR5 ;  /* 0x0000000500007c02 */ /* 0x000fce0008000f00 */
.L_x_203:
[----:B-1----:R1:W2:Y:S02]  /*97a0*/  SYNCS.PHASECHK.TRANS64.TRYWAIT P0, [R0+URZ], R3 ;  /* 0x00000003000075a7 */ /* 0x0022a400080011ff */
[----:B--2---:R-:W-:Y:S05]  /*97b0*/  @!P0 NANOSLEEP.SYNCS 0x989680 ;  /* 0x009896800000895d */ /* 0x004fea0003900000 */
[----:B------:R-:W2:Y:S02]  /*97c0*/  @!P0 SYNCS.PHASECHK.TRANS64 P0, [R0+URZ], R3 ;  /* 0x00000003000085a7 */ /* 0x000ea400080010ff */
[----:B--2---:R-:W-:Y:S05]  /*97d0*/  @!P0 BRA `(.L_x_203) ;  /* 0xfffffffc00f08947 */ /* 0x004fea000383ffff */
[----:B------:R-:W-:Y:S05]  /*97e0*/  BRA `(.L_x_204) ;  /* 0xffffffa000a87947 */ /* 0x000fea000383ffff */
.L_x_73:
[----:B------:R-:W-:-:S07]  /*97f0*/  MOV R0, UR5 ;  /* 0x0000000500007c02 */ /* 0x000fce0008000f00 */
.L_x_205:
[----:B-1----:R1:W2:Y:S02]  /*9800*/  SYNCS.PHASECHK.TRANS64.TRYWAIT P0, [R0+URZ], R3 ;  /* 0x00000003000075a7 */ /* 0x0022a400080011ff */
[----:B--2---:R-:W-:Y:S05]  /*9810*/  @!P0 NANOSLEEP.SYNCS 0x989680 ;  /* 0x009896800000895d */ /* 0x004fea0003900000 */
[----:B------:R-:W2:Y:S02]  /*9820*/  @!P0 SYNCS.PHASECHK.TRANS64 P0, [R0+URZ], R3 ;  /* 0x00000003000085a7 */ /* 0x000ea400080010ff */
[----:B--2---:R-:W-:Y:S05]  /*9830*/  @!P0 BRA `(.L_x_205) ;  /* 0xfffffffc00f08947 */ /* 0x004fea000383ffff */
[----:B------:R-:W-:Y:S05]  /*9840*/  BRA `(.L_x_206) ;  /* 0xffffffa000b47947 */ /* 0x000fea000383ffff */
.L_x_74:
[----:B------:R-:W-:-:S07]  /*9850*/  MOV R0, UR5 ;  /* 0x0000000500007c02 */ /* 0x000fce0008000f00 */
.L_x_207:
[----:B-1----:R1:W2:Y:S02]  /*9860*/  SYNCS.PHASECHK.TRANS64.TRYWAIT P0, [R0+URZ], R3 ;  /* 0x00000003000075a7 */ /* 0x0022a400080011ff */
[----:B--2---:R-:W-:Y:S05]  /*9870*/  @!P0 NANOSLEEP.SYNCS 0x989680 ;  /* 0x009896800000895d */ /* 0x004fea0003900000 */
[----:B------:R-:W2:Y:S02]  /*9880*/  @!P0 SYNCS.PHASECHK.TRANS64 P0, [R0+URZ], R3 ;  /* 0x00000003000085a7 */ /* 0x000ea400080010ff */
[----:B--2---:R-:W-:Y:S05]  /*9890*/  @!P0 BRA `(.L_x_207) ;  /* 0xfffffffc00f08947 */ /* 0x004fea000383ffff */
[----:B------:R-:W-:Y:S05]  /*98a0*/  BRA `(.L_x_208) ;  /* 0xffffffa000c07947 */ /* 0x000fea000383ffff */
.L_x_75:
[----:B------:R-:W-:-:S07]  /*98b0*/  MOV R0, UR5 ;  /* 0x0000000500007c02 */ /* 0x000fce0008000f00 */
.L_x_209:
[----:B-1----:R1:W2:Y:S02]  /*98c0*/  SYNCS.PHASECHK.TRANS64.TRYWAIT P0, [R0+URZ], R3 ;  /* 0x00000003000075a7 */ /* 0x0022a400080011ff */
[----:B--2---:R-:W-:Y:S05]  /*98d0*/  @!P0 NANOSLEEP.SYNCS 0x989680 ;  /* 0x009896800000895d */ /* 0x004fea0003900000 */
[----:B------:R-:W2:Y:S02]  /*98e0*/  @!P0 SYNCS.PHASECHK.TRANS64 P0, [R0+URZ], R3 ;  /* 0x00000003000085a7 */ /* 0x000ea400080010ff */
[----:B--2---:R-:W-:Y:S05]  /*98f0*/  @!P0 BRA `(.L_x_209) ;  /* 0xfffffffc00f08947 */ /* 0x004fea000383ffff */
[----:B------:R-:W-:Y:S05]  /*9900*/  BRA `(.L_x_210) ;  /* 0xffffffa000cc7947 */ /* 0x000fea000383ffff */
.L_x_76:
[----:B------:R-:W-:-:S07]  /*9910*/  MOV R0, UR5 ;  /* 0x0000000500007c02 */ /* 0x000fce0008000f00 */
.L_x_211:
[----:B-1----:R1:W2:Y:S02]  /*9920*/  SYNCS.PHASECHK.TRANS64.TRYWAIT P0, [R0+URZ], R3 ;  /* 0x00000003000075a7 */ /* 0x0022a400080011ff */
[----:B--2---:R-:W-:Y:S05]  /*9930*/  @!P0 NANOSLEEP.SYNCS 0x989680 ;  /* 0x009896800000895d */ /* 0x004fea0003900000 */
[----:B------:R-:W2:Y:S02]  /*9940*/  @!P0 SYNCS.PHASECHK.TRANS64 P0, [R0+URZ], R3 ;  /* 0x00000003000085a7 */ /* 0x000ea400080010ff */
[----:B--2---:R-:W-:Y:S05]  /*9950*/  @!P0 BRA `(.L_x_211) ;  /* 0xfffffffc00f08947 */ /* 0x004fea000383ffff */
[----:B------:R-:W-:Y:S05]  /*9960*/  BRA `(.L_x_212) ;  /* 0xffffffa000d87947 */ /* 0x000fea000383ffff */
.L_x_79:
[----:B-1----:R1:W2:Y:S02]  /*9970*/  SYNCS.PHASECHK.TRANS64.TRYWAIT P0, [R2+URZ+0x2b0], R5 ;  /* 0x0002b005020075a7 */ /* 0x0022a400080011ff */
[----:B--2---:R-:W-:Y:S05]  /*9980*/  @!P0 NANOSLEEP.SYNCS 0x989680 ;  /* 0x009896800000895d */ /* 0x004fea0003900000 */
[----:B------:R-:W2:Y:S02]  /*9990*/  @!P0 SYNCS.PHASECHK.TRANS64 P0, [R2+URZ+0x2b0], R5 ;  /* 0x0002b005020085a7 */ /* 0x000ea400080010ff */
[----:B--2---:R-:W-:Y:S05]  /*99a0*/  @!P0 BRA `(.L_x_79) ;  /* 0xfffffffc00f08947 */ /* 0x004fea000383ffff */
[----:B------:R-:W-:Y:S05]  /*99b0*/  BRA `(.L_x_213) ;  /* 0xffffffa4003c7947 */ /* 0x000fea000383ffff */
.L_x_80:
[----:B------:R-:W-:-:S07]  /*99c0*/  MOV R2, UR4 ;  /* 0x0000000400027c02 */ /* 0x000fce0008000f00 */
.L_x_214:
[----:B-1----:R1:W2:Y:S02]  /*99d0*/  SYNCS.PHASECHK.TRANS64.TRYWAIT P0, [R2+URZ+0x260], R5 ;  /* 0x00026005020075a7 */ /* 0x0022a400080011ff */
[----:B--2---:R-:W-:Y:S05]  /*99e0*/  @!P0 NANOSLEEP.SYNCS 0x989680 ;  /* 0x009896800000895d */ /* 0x004fea0003900000 */
[----:B------:R-:W2:Y:S02]  /*99f0*/  @!P0 SYNCS.PHASECHK.TRANS64 P0, [R2+URZ+0x260], R5 ;  /* 0x00026005020085a7 */ /* 0x000ea400080010ff */
[----:B--2---:R-:W-:Y:S05]  /*9a00*/  @!P0 BRA `(.L_x_214) ;  /* 0xfffffffc00f08947 */ /* 0x004fea000383ffff */
[----:B------:R-:W-:Y:S05]  /*9a10*/  BRA `(.L_x_215) ;  /* 0xffffffa4004c7947 */ /* 0x000fea000383ffff */
.L_x_81:
[----:B-1----:R1:W2:Y:S02]  /*9a20*/  SYNCS.PHASECHK.TRANS64.TRYWAIT P1, [R2+URZ+0x250], R5 ;  /* 0x00025005020075a7 */ /* 0x0022a400080211ff */
[----:B--2---:R-:W-:Y:S05]  /*9a30*/  @!P1 NANOSLEEP.SYNCS 0x989680 ;  /* 0x009896800000995d */ /* 0x004fea0003900000 */
[----:B------:R-:W2:Y:S02]  /*9a40*/  @!P1 SYNCS.PHASECHK.TRANS64 P1, [R2+URZ+0x250], R5 ;  /* 0x00025005020095a7 */ /* 0x000ea400080210ff */
[----:B--2---:R-:W-:Y:S05]  /*9a50*/  @!P1 BRA `(.L_x_81) ;  /* 0xfffffffc00f09947 */ /* 0x004fea000383ffff */
[----:B------:R-:W-:Y:S05]  /*9a60*/  BRA `(.L_x_216) ;  /* 0xffffffa4007c7947 */ /* 0x000fea000383ffff */
.L_x_84:
[----:B------:R-:W-:-:S07]  /*9a70*/  MOV R0, UR4 ;  /* 0x0000000400007c02 */ /* 0x000fce0008000f00 */
.L_x_217:
[----:B-1----:R1:W2:Y:S02]  /*9a80*/  SYNCS.PHASECHK.TRANS64.TRYWAIT P0, [R0+URZ+0x260], R3 ;  /* 0x00026003000075a7 */ /* 0x0022a400080011ff */
[----:B--2---:R-:W-:Y:S05]  /*9a90*/  @!P0 NANOSLEEP.SYNCS 0x989680 ;  /* 0x009896800000895d */ /* 0x004fea0003900000 */
[----:B------:R-:W2:Y:S02]  /*9aa0*/  @!P0 SYNCS.PHASECHK.TRANS64 P0, [R0+URZ+0x260], R3 ;  /* 0x00026003000085a7 */ /* 0x000ea400080010ff */
[----:B--2---:R-:W-:Y:S05]  /*9ab0*/  @!P0 BRA `(.L_x_217) ;  /* 0xfffffffc00f08947 */ /* 0x004fea000383ffff */
[----:B------:R-:W-:Y:S05]  /*9ac0*/  BRA `(.L_x_83) ;  /* 0xffffffa400d07947 */ /* 0x000fea000383ffff */
.L_x_91:
[----:B-1----:R1:W2:Y:S02]  /*9ad0*/  SYNCS.PHASECHK.TRANS64.TRYWAIT P1, [R0+URZ+0x250], R5 ;  /* 0x00025005000075a7 */ /* 0x0022a400080211ff */
[----:B--2---:R-:W-:Y:S05]  /*9ae0*/  @!P1 NANOSLEEP.SYNCS 0x989680 ;  /* 0x009896800000995d */ /* 0x004fea0003900000 */
[----:B------:R-:W2:Y:S02]  /*9af0*/  @!P1 SYNCS.PHASECHK.TRANS64 P1, [R0+URZ+0x250], R5 ;  /* 0x00025005000095a7 */ /* 0x000ea400080210ff */
[----:B--2---:R-:W-:Y:S05]  /*9b00*/  @!P1 BRA `(.L_x_91) ;  /* 0xfffffffc00f09947 */ /* 0x004fea000383ffff */
[----:B------:R-:W-:Y:S05]  /*9b10*/  BRA `(.L_x_218) ;  /* 0xffffffac00307947 */ /* 0x000fea000383ffff */
.L_x_92:
[----:B------:R-:W-:-:S07]  /*9b20*/  MOV R3, UR19 ;  /* 0x0000001300037c02 */ /* 0x000fce0008000f00 */
.L_x_219:
[----:B-1----:R1:W2:Y:S02]  /*9b30*/  SYNCS.PHASECHK.TRANS64.TRYWAIT P0, [R3+URZ+0x290], R0 ;  /* 0x00029000030075a7 */ /* 0x0022a400080011ff */
[----:B--2---:R-:W-:Y:S05]  /*9b40*/  @!P0 NANOSLEEP.SYNCS 0x989680 ;  /* 0x009896800000895d */ /* 0x004fea0003900000 */
[----:B------:R-:W2:Y:S02]  /*9b50*/  @!P0 SYNCS.PHASECHK.TRANS64 P0, [R3+URZ+0x290], R0 ;  /* 0x00029000030085a7 */ /* 0x000ea400080010ff */
[----:B--2---:R-:W-:Y:S05]  /*9b60*/  @!P0 BRA `(.L_x_219) ;  /* 0xfffffffc00f08947 */ /* 0x004fea000383ffff */
[----:B------:R-:W-:Y:S05]  /*9b70*/  BRA `(.L_x_220) ;  /* 0xffffffac00647947 */ /* 0x000fea000383ffff */
.L_x_95:
[----:B------:R-:W-:Y:S07]  /*9b80*/  MOV R0, UR6 ;  /* 0x0000000600007c02 */ /* 0x000fee0008000f00 */
.L_x_221:
[----:B-1----:R1:W2:Y:S02]  /*9b90*/  SYNCS.PHASECHK.TRANS64.TRYWAIT P0, [R0+URZ], R3 ;  /* 0x00000003000075a7 */ /* 0x0022a400080011ff */
[----:B--2---:R-:W-:Y:S05]  /*9ba0*/  @!P0 NANOSLEEP.SYNCS 0x989680 ;  /* 0x009896800000895d */ /* 0x004fea0003900000 */
[----:B------:R-:W2:Y:S02]  /*9bb0*/  @!P0 SYNCS.PHASECHK.TRANS64 P0, [R0+URZ], R3 ;  /* 0x00000003000085a7 */ /* 0x000ea400080010ff */
[----:B--2---:R-:W-:Y:S05]  /*9bc0*/  @!P0 BRA `(.L_x_221) ;  /* 0xfffffffc00f08947 */ /* 0x004fea000383ffff */
[----:B------:R-:W-:Y:S05]  /*9bd0*/  BRA `(.L_x_94) ;  /* 0xffffffac009c7947 */ /* 0x000fea000383ffff */
.L_x_98:
[----:B------:R-:W-:-:S07]  /*9be0*/  MOV R0, UR4 ;  /* 0x0000000400007c02 */ /* 0x000fce0008000f00 */
.L_x_222:
[----:B--2---:R2:W4:Y:S02]  /*9bf0*/  SYNCS.PHASECHK.TRANS64.TRYWAIT P0, [R0+URZ], R3 ;  /* 0x00000003000075a7 */ /* 0x00452400080011ff */
[----:B----4-:R-:W-:Y:S05]  /*9c00*/  @!P0 NANOSLEEP.SYNCS 0x989680 ;  /* 0x009896800000895d */ /* 0x010fea0003900000 */
[----:B------:R-:W4:Y:S02]  /*9c10*/  @!P0 SYNCS.PHASECHK.TRANS64 P0, [R0+URZ], R3 ;  /* 0x00000003000085a7 */ /* 0x000f2400080010ff */
[----:B----4-:R-:W-:Y:S05]  /*9c20*/  @!P0 BRA `(.L_x_222) ;  /* 0xfffffffc00f08947 */ /* 0x010fea000383ffff */
[----:B------:R-:W-:Y:S05]  /*9c30*/  BRA `(.L_x_223) ;  /* 0xffffffb0003c7947 */ /* 0x000fea000383ffff */
.L_x_99:
[----:B------:R-:W-:-:S07]  /*9c40*/  MOV R0, UR5 ;  /* 0x0000000500007c02 */ /* 0x000fce0008000f00 */
.L_x_224:
[----:B-1----:R1:W2:Y:S02]  /*9c50*/  SYNCS.PHASECHK.TRANS64.TRYWAIT P0, [R0+URZ], R3 ;  /* 0x00000003000075a7 */ /* 0x0022a400080011ff */
[----:B--2---:R-:W-:Y:S05]  /*9c60*/  @!P0 NANOSLEEP.SYNCS 0x989680 ;  /* 0x009896800000895d */ /* 0x004fea0003900000 */
[----:B------:R-:W2:Y:S02]  /*9c70*/  @!P0 SYNCS.PHASECHK.TRANS64 P0, [R0+URZ], R3 ;  /* 0x00000003000085a7 */ /* 0x000ea400080010ff */
[----:B--2---:R-:W-:Y:S05]  /*9c80*/  @!P0 BRA `(.L_x_224) ;  /* 0xfffffffc00f08947 */ /* 0x004fea000383ffff */
[----:B------:R-:W-:Y:S05]  /*9c90*/  BRA `(.L_x_225) ;  /* 0xffffffb000487947 */ /* 0x000fea000383ffff */
.L_x_100:
[----:B------:R-:W-:-:S07]  /*9ca0*/  MOV R0, UR5 ;  /* 0x0000000500007c02 */ /* 0x000fce0008000f00 */
.L_x_226:
[----:B-1----:R1:W2:Y:S02]  /*9cb0*/  SYNCS.PHASECHK.TRANS64.TRYWAIT P0, [R0+URZ], R3 ;  /* 0x00000003000075a7 */ /* 0x0022a400080011ff */
[----:B--2---:R-:W-:Y:S05]  /*9cc0*/  @!P0 NANOSLEEP.SYNCS 0x989680 ;  /* 0x009896800000895d */ /* 0x004fea0003900000 */
[----:B------:R-:W2:Y:S02]  /*9cd0*/  @!P0 SYNCS.PHASECHK.TRANS64 P0, [R0+URZ], R3 ;  /* 0x00000003000085a7 */ /* 0x000ea400080010ff */
[----:B--2---:R-:W-:Y:S05]  /*9ce0*/  @!P0 BRA `(.L_x_226) ;  /* 0xfffffffc00f08947 */ /* 0x004fea000383ffff */
[----:B------:R-:W-:Y:S05]  /*9cf0*/  BRA `(.L_x_227) ;  /* 0xffffffb000547947 */ /* 0x000fea000383ffff */
.L_x_101:
[----:B------:R-:W-:-:S07]  /*9d00*/  MOV R0, UR4 ;  /* 0x0000000400007c02 */ /* 0x000fce0008000f00 */
.L_x_228:
[----:B-1----:R1:W2:Y:S02]  /*9d10*/  SYNCS.PHASECHK.TRANS64.TRYWAIT P0, [R0+URZ], R3 ;  /* 0x00000003000075a7 */ /* 0x0022a400080011ff */
[----:B--2---:R-:W-:Y:S05]  /*9d20*/  @!P0 NANOSLEEP.SYNCS 0x989680 ;  /* 0x009896800000895d */ /* 0x004fea0003900000 */
[----:B------:R-:W2:Y:S02]  /*9d30*/  @!P0 SYNCS.PHASECHK.TRANS64 P0, [R0+URZ], R3 ;  /* 0x00000003000085a7 */ /* 0x000ea400080010ff */
[----:B--2---:R-:W-:Y:S05]  /*9d40*/  @!P0 BRA `(.L_x_228) ;  /* 0xfffffffc00f08947 */ /* 0x004fea000383ffff */
[----:B------:R-:W-:Y:S05]  /*9d50*/  BRA `(.L_x_229) ;  /* 0xffffffb000607947 */ /* 0x000fea000383ffff */
.L_x_106:
[----:B--2---:R2:W4:Y:S02]  /*9d60*/  SYNCS.PHASECHK.TRANS64.TRYWAIT P0, [R12+URZ+0x250], R9 ;  /* 0x000250090c0075a7 */ /* 0x00452400080011ff */
[----:B----4-:R-:W-:Y:S05]  /*9d70*/  @!P0 NANOSLEEP.SYNCS 0x989680 ;  /* 0x009896800000895d */ /* 0x010fea0003900000 */
[----:B------:R-:W4:Y:S02]  /*9d80*/  @!P0 SYNCS.PHASECHK.TRANS64 P0, [R12+URZ+0x250], R9 ;  /* 0x000250090c0085a7 */ /* 0x000f2400080010ff */
[----:B----4-:R-:W-:Y:S05]  /*9d90*/  @!P0 BRA `(.L_x_106) ;  /* 0xfffffffc00f08947 */ /* 0x010fea000383ffff */
[----:B------:R-:W-:Y:S05]  /*9da0*/  BRA `(.L_x_230) ;  /* 0xffffffb400807947 */ /* 0x000fea000383ffff */
.L_x_109:
[----:B------:R-:W-:Y:S07]  /*9db0*/  MOV R0, UR21 ;  /* 0x0000001500007c02 */ /* 0x000fee0008000f00 */
.L_x_231:
[----:B--2---:R2:W3:Y:S02]  /*9dc0*/  SYNCS.PHASECHK.TRANS64.TRYWAIT P2, [R0+URZ+0x248], R11 ;  /* 0x0002480b000075a7 */ /* 0x0044e400080411ff */
[----:B---3--:R-:W-:Y:S05]  /*9dd0*/  @!P2 NANOSLEEP.SYNCS 0x989680 ;  /* 0x009896800000a95d */ /* 0x008fea0003900000 */
[----:B------:R-:W3:Y:S02]  /*9de0*/  @!P2 SYNCS.PHASECHK.TRANS64 P2, [R0+URZ+0x248], R11 ;  /* 0x0002480b0000a5a7 */ /* 0x000ee400080410ff */
[----:B---3--:R-:W-:Y:S05]  /*9df0*/  @!P2 BRA `(.L_x_231) ;  /* 0xfffffffc00f0a947 */ /* 0x008fea000383ffff */
[----:B------:R-:W-:Y:S05]  /*9e00*/  BRA `(.L_x_108) ;  /* 0xffffffb800e87947 */ /* 0x000fea000383ffff */
.L_x_112:
[----:B--2---:R-:W-:Y:S07]  /*9e10*/  MOV R0, UR21 ;  /* 0x0000001500007c02 */ /* 0x004fee0008000f00 */
.L_x_232:
[----:B--2---:R2:W3:Y:S02]  /*9e20*/  SYNCS.PHASECHK.TRANS64.TRYWAIT P0, [R0+URZ+0x230], R9 ;  /* 0x00023009000075a7 */ /* 0x0044e400080011ff */
[----:B---3--:R-:W-:Y:S05]  /*9e30*/  @!P0 NANOSLEEP.SYNCS 0x989680 ;  /* 0x009896800000895d */ /* 0x008fea0003900000 */
[----:B------:R-:W3:Y:S02]  /*9e40*/  @!P0 SYNCS.PHASECHK.TRANS64 P0, [R0+URZ+0x230], R9 ;  /* 0x00023009000085a7 */ /* 0x000ee400080010ff */
[----:B---3--:R-:W-:Y:S05]  /*9e50*/  @!P0 BRA `(.L_x_232) ;  /* 0xfffffffc00f08947 */ /* 0x008fea000383ffff */
[----:B------:R-:W-:Y:S05]  /*9e60*/  BRA `(.L_x_233) ;  /* 0xffffffbc00447947 */ /* 0x000fea000383ffff */
.L_x_113:
[----:B------:R-:W-:Y:S07]  /*9e70*/  MOV R0, UR21 ;  /* 0x0000001500007c02 */ /* 0x000fee0008000f00 */
.L_x_234:
[----:B--2---:R2:W3:Y:S02]  /*9e80*/  SYNCS.PHASECHK.TRANS64.TRYWAIT P0, [R0+URZ+0x238], R9 ;  /* 0x00023809000075a7 */ /* 0x0044e400080011ff */
[----:B---3--:R-:W-:Y:S05]  /*9e90*/  @!P0 NANOSLEEP.SYNCS 0x989680 ;  /* 0x009896800000895d */ /* 0x008fea0003900000 */
[----:B------:R-:W3:Y:S02]  /*9ea0*/  @!P0 SYNCS.PHASECHK.TRANS64 P0, [R0+URZ+0x238], R9 ;  /* 0x00023809000085a7 */ /* 0x000ee400080010ff */
[----:B---3--:R-:W-:Y:S05]  /*9eb0*/  @!P0 BRA `(.L_x_234) ;  /* 0xfffffffc00f08947 */ /* 0x008fea000383ffff */
[----:B------:R-:W-:Y:S05]  /*9ec0*/  BRA `(.L_x_235) ;  /* 0xffffffbc007c7947 */ /* 0x000fea000383ffff */
.L_x_115:
[----:B------:R-:W-:-:S07]  /*9ed0*/  MOV R0, UR21 ;  /* 0x0000001500007c02 */ /* 0x000fce0008000f00 */
.L_x_236:
[----:B---3--:R3:W4:Y:S02]  /*9ee0*/  SYNCS.PHASECHK.TRANS64.TRYWAIT P0, [R0+URZ+0x230], R3 ;  /* 0x00023003000075a7 */ /* 0x00872400080011ff */
[----:B----4-:R-:W-:Y:S05]  /*9ef0*/  @!P0 NANOSLEEP.SYNCS 0x989680 ;  /* 0x009896800000895d */ /* 0x010fea0003900000 */
[----:B------:R-:W4:Y:S02]  /*9f00*/  @!P0 SYNCS.PHASECHK.TRANS64 P0, [R0+URZ+0x230], R3 ;  /* 0x00023003000085a7 */ /* 0x000f2400080010ff */
[----:B----4-:R-:W-:Y:S05]  /*9f10*/  @!P0 BRA `(.L_x_236) ;  /* 0xfffffffc00f08947 */ /* 0x010fea000383ffff */
[----:B------:R-:W-:Y:S05]  /*9f20*/  BRA `(.L_x_237) ;  /* 0xffffffbc00ec7947 */ /* 0x000fea000383ffff */
.L_x_117:
[----:B-1----:R1:W2:Y:S02]  /*9f30*/  SYNCS.PHASECHK.TRANS64.TRYWAIT P0, [R3+URZ+0x250], R0 ;  /* 0x00025000030075a7 */ /* 0x0022a400080011ff */
[----:B--2---:R-:W-:Y:S05]  /*9f40*/  @!P0 NANOSLEEP.SYNCS 0x989680 ;  /* 0x009896800000895d */ /* 0x004fea0003900000 */
[----:B------:R-:W2:Y:S02]  /*9f50*/  @!P0 SYNCS.PHASECHK.TRANS64 P0, [R3+URZ+0x250], R0 ;  /* 0x00025000030085a7 */ /* 0x000ea400080010ff */
[----:B--2---:R-:W-:Y:S05]  /*9f60*/  @!P0 BRA `(.L_x_117) ;  /* 0xfffffffc00f08947 */ /* 0x004fea000383ffff */
[----:B------:R-:W-:Y:S05]  /*9f70*/  BRA `(.L_x_238) ;  /* 0xffffffc000b47947 */ /* 0x000fea000383ffff */
.L_x_128:
[----:B--2---:R2:W1:Y:S02]  /*9f80*/  SYNCS.PHASECHK.TRANS64.TRYWAIT P1, [R2+URZ+0x220], R5 ;  /* 0x00022005020075a7 */ /* 0x00446400080211ff */
[----:B-1----:R-:W-:Y:S05]  /*9f90*/  @!P1 NANOSLEEP.SYNCS 0x989680 ;  /* 0x009896800000995d */ /* 0x002fea0003900000 */
[----:B------:R-:W1:Y:S02]  /*9fa0*/  @!P1 SYNCS.PHASECHK.TRANS64 P1, [R2+URZ+0x220], R5 ;  /* 0x00022005020095a7 */ /* 0x000e6400080210ff */
[----:B-1----:R-:W-:Y:S05]  /*9fb0*/  @!P1 BRA `(.L_x_128) ;  /* 0xfffffffc00f09947 */ /* 0x002fea000383ffff */
[----:B------:R-:W-:Y:S05]  /*9fc0*/  BRA `(.L_x_127) ;  /* 0xffffffd000287947 */ /* 0x000fea000383ffff */
.L_x_130:
[----:B--2---:R2:W4:Y:S02]  /*9fd0*/  SYNCS.PHASECHK.TRANS64.TRYWAIT P0, [R100+URZ+0x270], R3 ;  /* 0x00027003640075a7 */ /* 0x00452400080011ff */
[----:B----4-:R-:W-:Y:S05]  /*9fe0*/  @!P0 NANOSLEEP.SYNCS 0x989680 ;  /* 0x009896800000895d */ /* 0x010fea0003900000 */
[----:B------:R-:W4:Y:S02]  /*9ff0*/  @!P0 SYNCS.PHASECHK.TRANS64 P0, [R100+URZ+0x270], R3 ;  /* 0x00027003640085a7 */ /* 0x000f2400080010ff */
[----:B----4-:R-:W-:Y:S05]  /*a000*/  @!P0 BRA `(.L_x_130) ;  /* 0xfffffffc00f08947 */ /* 0x010fea000383ffff */
[----:B------:R-:W-:Y:S05]  /*a010*/  BRA `(.L_x_129) ;  /* 0xffffffd000787947 */ /* 0x000fea000383ffff */
.L_x_138:
[----:B---3--:R3:W4:Y:S02]  /*a020*/  SYNCS.PHASECHK.TRANS64.TRYWAIT P0, [R109+URZ+0x220], R4 ;  /* 0x000220046d0075a7 */ /* 0x00872400080011ff */
[----:B----4-:R-:W-:Y:S05]  /*a030*/  @!P0 NANOSLEEP.SYNCS 0x989680 ;  /* 0x009896800000895d */ /* 0x010fea0003900000 */
[----:B------:R-:W4:Y:S02]  /*a040*/  @!P0 SYNCS.PHASECHK.TRANS64 P0, [R109+URZ+0x220], R4 ;  /* 0x000220046d0085a7 */ /* 0x000f2400080010ff */
[----:B----4-:R-:W-:Y:S05]  /*a050*/  @!P0 BRA `(.L_x_138) ;  /* 0xfffffffc00f08947 */ /* 0x010fea000383ffff */
[----:B------:R-:W-:Y:S05]  /*a060*/  BRA `(.L_x_137) ;  /* 0xffffffdc006c7947 */ /* 0x000fea000383ffff */
        .weak           $__internal_0_$__cuda_sm10x_tcgen05_guardrail_trap_col_being_dealloced_not_returned_by_alloc
        .type           $__internal_0_$__cuda_sm10x_tcgen05_guardrail_trap_col_being_dealloced_not_returned_by_alloc,@function
        .size           $__internal_0_$__cuda_sm10x_tcgen05_guardrail_trap_col_being_dealloced_not_returned_by_alloc,($__internal_1_$__cuda_sm10x_tcgen05_guardrail_trap_phase_invalid_during_alloc - $__internal_0_$__cuda_sm10x_tcgen05_guardrail_trap_col_being_dealloced_not_returned_by_alloc)
$__internal_0_$__cuda_sm10x_tcgen05_guardrail_trap_col_being_dealloced_not_returned_by_alloc:
[----:B------:R-:W-:Y:S05]  /*a070*/  BPT.TRAP 0x1 ;  /* 0x000000040000795c */ /* 0x000fea0000300000 */
[----:B------:R-:W-:-:S04]  /*a080*/  HFMA2 R3, -RZ, RZ, 0, 0 ;  /* 0x00000000ff037431 */ /* 0x000fc800000001ff */
[----:B------:R-:W-:Y:S05]  /*a090*/  RET.REL.NODEC R2 `(_ZN7cutlass13device_kernelINS_4gemm6kernel13GemmUniversalIN4cute5tupleIJiiiiEEENS1_10collective13CollectiveMmaINS1_35MainloopSm100TmaUmmaWarpSpecializedILi34ELi2ELi4ENS5_IJNS4_1CILi1EEENSA_ILi2EEESB_EEEEENS5_IJNSA_ILi64EEENSA_ILi128EEENSA_ILi32EEEEEENS_12float_e4m3_tENS5_IJlSB_lEEESJ_SK_NS4_8TiledMMAINS4_8MMA_AtomIJNS4_10MMA_TraitsINS4_19SM100_MMA_F8F6F4_SSEJSJ_SJ_fSF_SG_NS4_17integral_constantINS4_4UMMA5MajorELSR_0EEESS_NSP_INSQ_7ScaleInELST_0EEESU_EEEEEENS4_6LayoutINS5_IJSB_SB_SB_EEENS5_IJNSA_ILi0EEESZ_SZ_EEEEENS5_IJNS4_10UnderscoreES12_S12_EEEEENS4_23SM90_TMA_LOAD_MULTICASTENS4_14ComposedLayoutINS4_7SwizzleILi1ELi4ELi3EEENS4_18smem_ptr_flag_bitsILi8EEENSX_INS5_IJNSA_ILi8EEESH_EEENS5_IJSH_SB_EEEEEEEvNS4_8identityENS4_13SM90_TMA_LOADES1F_vS1G_EENS_8epilogue10collective18CollectiveEpilogueINS1J_23Sm100TmaWarpSpecializedILi2ELi2ELi32ELb0ELb0EEEJSI_NS5_IJNSX_ISF_SB_EES1O_EEESJ_SK_SJ_SK_NS1J_6fusion15FusionCallbacksIS1N_NS1Q_17LinearCombinationISJ_fSJ_fLNS_15FloatRoundStyleE2EEESI_S1P_JEEENS4_5SM1004TMEM4LOAD26SM100_TMEM_LOAD_16dp32b32xES1H_NS16_INS17_ILi2ELi4ELi3EEES1A_NSX_INS5_IJS1B_SF_EEENS5_IJSF_SB_EEEEEEENS4_39AutoVectorizingCopyWithAssumedAlignmentILi128EEENS4_14SM90_TMA_STOREES24_S26_S26_EEEvvEEEEvNT_6ParamsE) ;  /* 0xffffff5c02d87950 */ /* 0x000fea0003c3ffff */
        .weak           $__internal_1_$__cuda_sm10x_tcgen05_guardrail_trap_phase_invalid_during_alloc
        .type           $__internal_1_$__cuda_sm10x_tcgen05_guardrail_trap_phase_invalid_during_alloc,@function
        .size           $__internal_1_$__cuda_sm10x_tcgen05_guardrail_trap_phase_invalid_during_alloc,($__internal_2_$__cuda_sm10x_tcgen05_guardrail_trap_unallocated_columns_being_dealloced - $__internal_1_$__cuda_sm10x_tcgen05_guardrail_trap_phase_invalid_during_alloc)
$__internal_1_$__cuda_sm10x_tcgen05_guardrail_trap_phase_invalid_during_alloc:
[----:B------:R-:W-:Y:S05]  /*a0a0*/  BPT.TRAP 0x1 ;  /* 0x000000040000795c */ /* 0x000fea0000300000 */
[----:B------:R-:W-:-:S04]  /*a0b0*/  MOV R5, 0x0 ;  /* 0x0000000000057802 */ /* 0x000fc80000000f00 */
[----:B------:R-:W-:Y:S05]  /*a0c0*/  RET.REL.NODEC R4 `(_ZN7cutlass13device_kernelINS_4gemm6kernel13GemmUniversalIN4cute5tupleIJiiiiEEENS1_10collective13CollectiveMmaINS1_35MainloopSm100TmaUmmaWarpSpecializedILi34ELi2ELi4ENS5_IJNS4_1CILi1EEENSA_ILi2EEESB_EEEEENS5_IJNSA_ILi64EEENSA_ILi128EEENSA_ILi32EEEEEENS_12float_e4m3_tENS5_IJlSB_lEEESJ_SK_NS4_8TiledMMAINS4_8MMA_AtomIJNS4_10MMA_TraitsINS4_19SM100_MMA_F8F6F4_SSEJSJ_SJ_fSF_SG_NS4_17integral_constantINS4_4UMMA5MajorELSR_0EEESS_NSP_INSQ_7ScaleInELST_0EEESU_EEEEEENS4_6LayoutINS5_IJSB_SB_SB_EEENS5_IJNSA_ILi0EEESZ_SZ_EEEEENS5_IJNS4_10UnderscoreES12_S12_EEEEENS4_23SM90_TMA_LOAD_MULTICASTENS4_14ComposedLayoutINS4_7SwizzleILi1ELi4ELi3EEENS4_18smem_ptr_flag_bitsILi8EEENSX_INS5_IJNSA_ILi8EEESH_EEENS5_IJSH_SB_EEEEEEEvNS4_8identityENS4_13SM90_TMA_LOADES1F_vS1G_EENS_8epilogue10collective18CollectiveEpilogueINS1J_23Sm100TmaWarpSpecializedILi2ELi2ELi32ELb0ELb0EEEJSI_NS5_IJNSX_ISF_SB_EES1O_EEESJ_SK_SJ_SK_NS1J_6fusion15FusionCallbacksIS1N_NS1Q_17LinearCombinationISJ_fSJ_fLNS_15FloatRoundStyleE2EEESI_S1P_JEEENS4_5SM1004TMEM4LOAD26SM100_TMEM_LOAD_16dp32b32xES1H_NS16_INS17_ILi2ELi4ELi3EEES1A_NSX_INS5_IJS1B_SF_EEENS5_IJSF_SB_EEEEEEENS4_39AutoVectorizingCopyWithAssumedAlignmentILi128EEENS4_14SM90_TMA_STOREES24_S26_S26_EEEvvEEEEvNT_6ParamsE) ;  /* 0xffffff5c04cc7950 */ /* 0x000fea0003c3ffff */
        .weak           $__internal_2_$__cuda_sm10x_tcgen05_guardrail_trap_unallocated_columns_being_dealloced
        .type           $__internal_2_$__cuda_sm10x_tcgen05_guardrail_trap_unallocated_columns_being_dealloced,@function
        .size           $__internal_2_$__cuda_sm10x_tcgen05_guardrail_trap_unallocated_columns_being_dealloced,(.L_x_240 - $__internal_2_$__cuda_sm10x_tcgen05_guardrail_trap_unallocated_columns_being_dealloced)
$__internal_2_$__cuda_sm10x_tcgen05_guardrail_trap_unallocated_columns_being_dealloced:
[----:B------:R-:W-:Y:S05]  /*a0d0*/  BPT.TRAP 0x1 ;  /* 0x000000040000795c */ /* 0x000fea0000300000 */
[----:B------:R-:W-:-:S04]  /*a0e0*/  HFMA2 R3, -RZ, RZ, 0, 0 ;  /* 0x00000000ff037431 */ /* 0x000fc800000001ff */
[----:B------:R-:W-:Y:S05]  /*a0f0*/  RET.REL.NODEC R2 `(_ZN7cutlass13device_kernelINS_4gemm6kernel13GemmUniversalIN4cute5tupleIJiiiiEEENS1_10collective13CollectiveMmaINS1_35MainloopSm100TmaUmmaWarpSpecializedILi34ELi2ELi4ENS5_IJNS4_1CILi1EEENSA_ILi2EEESB_EEEEENS5_IJNSA_ILi64EEENSA_ILi128EEENSA_ILi32EEEEEENS_12float_e4m3_tENS5_IJlSB_lEEESJ_SK_NS4_8TiledMMAINS4_8MMA_AtomIJNS4_10MMA_TraitsINS4_19SM100_MMA_F8F6F4_SSEJSJ_SJ_fSF_SG_NS4_17integral_constantINS4_4UMMA5MajorELSR_0EEESS_NSP_INSQ_7ScaleInELST_0EEESU_EEEEEENS4_6LayoutINS5_IJSB_SB_SB_EEENS5_IJNSA_ILi0EEESZ_SZ_EEEEENS5_IJNS4_10UnderscoreES12_S12_EEEEENS4_23SM90_TMA_LOAD_MULTICASTENS4_14ComposedLayoutINS4_7SwizzleILi1ELi4ELi3EEENS4_18smem_ptr_flag_bitsILi8EEENSX_INS5_IJNSA_ILi8EEESH_EEENS5_IJSH_SB_EEEEEEEvNS4_8identityENS4_13SM90_TMA_LOADES1F_vS1G_EENS_8epilogue10collective18CollectiveEpilogueINS1J_23Sm100TmaWarpSpecializedILi2ELi2ELi32ELb0ELb0EEEJSI_NS5_IJNSX_ISF_SB_EES1O_EEESJ_SK_SJ_SK_NS1J_6fusion15FusionCallbacksIS1N_NS1Q_17LinearCombinationISJ_fSJ_fLNS_15FloatRoundStyleE2EEESI_S1P_JEEENS4_5SM1004TMEM4LOAD26SM100_TMEM_LOAD_16dp32b32xES1H_NS16_INS17_ILi2ELi4ELi3EEES1A_NSX_INS5_IJS1B_SF_EEENS5_IJSF_SB_EEEEEEENS4_39AutoVectorizingCopyWithAssumedAlignmentILi128EEENS4_14SM90_TMA_STOREES24_S26_S26_EEEvvEEEEvNT_6ParamsE) ;  /* 0xffffff5c02c07950 */ /* 0x000fea0003c3ffff */
.L_x_239:
[----:B------:R-:W-:-:S00]  /*a100*/  BRA `(.L_x_239) ;  /* 0xfffffffc00fc7947 */ /* 0x000fc0000383ffff */
[----:B------:R-:W-:-:S00]  /*a110*/  NOP ;  /* 0x0000000000007918 */ /* 0x000fc00000000000 */
        /* <DEDUP_REMOVED lines=14> */
.L_x_240:


//--------------------- .nv.global.init           --------------------------
	.section	.nv.global.init,"aw",@progbits
.nv.global.init:
	.type		$str$27,@object
	.size		$str$27,($str$28 - $str$27)
$str$27:
        /*0000*/ 	.byte	0x28, 0x61, 0x64, 0x64, 0x72, 0x65, 0x73, 0x73, 0x20, 0x26, 0x20, 0x6d, 0x61, 0x73, 0x6b, 0x29
        /*0010*/ 	.byte	0x20, 0x3d, 0x3d, 0x20, 0x30, 0x00
	.type		$str$28,@object
	.size		$str$28,($str$26 - $str$28)
$str$28:
        /*0016*/ 	.byte	0x2f, 0x74, 0x6d, 0x70, 0x2f, 0x63, 0x75, 0x74, 0x6c, 0x61, 0x73, 0x73, 0x5f, 0x73, 0x77, 0x65
        /*0026*/ 	.byte	0x65, 0x70, 0x5f, 0x73, 0x72, 0x63, 0x2f, 0x69, 0x6e, 0x63, 0x6c, 0x75, 0x64, 0x65, 0x2f, 0x63
        /*0036*/ 	.byte	0x75, 0x74, 0x65, 0x2f, 0x70, 0x6f, 0x69, 0x6e, 0x74, 0x65, 0x72, 0x5f, 0x66, 0x6c, 0x61, 0x67
        /*0046*/ 	.byte	0x67, 0x65, 0x64, 0x2e, 0x68, 0x70, 0x70, 0x00
	.type		$str$26,@object
	.size		$str$26,($str$25 - $str$26)
$str$26:
        /*004e*/ 	.byte	0x2f, 0x74, 0x6d, 0x70, 0x2f, 0x63, 0x75, 0x74, 0x6c, 0x61, 0x73, 0x73, 0x5f, 0x73, 0x77, 0x65
        /*005e*/ 	.byte	0x65, 0x70, 0x5f, 0x73, 0x72, 0x63, 0x2f, 0x69, 0x6e, 0x63, 0x6c, 0x75, 0x64, 0x65, 0x2f, 0x63
        /*006e*/ 	.byte	0x75, 0x74, 0x65, 0x2f, 0x61, 0x74, 0x6f, 0x6d, 0x2f, 0x63, 0x6f, 0x70, 0x79, 0x5f, 0x74, 0x72
        /*007e*/ 	.byte	0x61, 0x69, 0x74, 0x73, 0x5f, 0x73, 0x6d, 0x31, 0x30, 0x30, 0x2e, 0x68, 0x70, 0x70, 0x00
	.type		$str$25,@object
	.size		$str$25,(__unnamed_1 - $str$25)
$str$25:
        /*008d*/ 	.byte	0x28, 0x28, 0x75, 0x69, 0x6e, 0x74, 0x33, 0x32, 0x5f, 0x74, 0x28, 0x74, 0x68, 0x72, 0x65, 0x61
        /*009d*/ 	.byte	0x64, 0x49, 0x64, 0x78, 0x2e, 0x78, 0x29, 0x20, 0x2f, 0x20, 0x33, 0x32, 0x29, 0x20, 0x25, 0x20
        /*00ad*/ 	.byte	0x34, 0x29, 0x20, 0x3d, 0x3d, 0x20, 0x28, 0x28, 0x28, 0x74, 0x6d, 0x65, 0x6d, 0x5f, 0x61, 0x64
        /*00bd*/ 	.byte	0x64, 0x72, 0x20, 0x3e, 0x3e, 0x20, 0x31, 0x36, 0x29, 0x20, 0x2f, 0x20, 0x33, 0x32, 0x29, 0x20
        /*00cd*/ 	.byte	0x25, 0x20, 0x34, 0x29, 0x00
	.type		__unnamed_1,@object
	.size		__unnamed_1,(__unnamed_2 - __unnamed_1)
__unnamed_1:
        /*00d2*/ 	.byte	0x61, 0x75, 0x74, 0x6f, 0x20, 0x63, 0x75, 0x74, 0x65, 0x3a, 0x3a, 0x61, 0x73, 0x5f, 0x70, 0x6f
        /* <DEDUP_REMOVED lines=24> */
        /*0262*/ 	.byte	0x3c, 0x34, 0x30, 0x39, 0x36, 0x3e, 0x3e, 0x3e, 0x3e, 0x5d, 0x00
	.type		__unnamed_2,@object
	.size		__unnamed_2,(.L_2 - __unnamed_2)
__unnamed_2:
        /* <DEDUP_REMOVED lines=40> */
        /*04ed*/ 	.byte	0x74, 0x65, 0x3a, 0x3a, 0x43, 0x3c, 0x30, 0x3e, 0x3e, 0x3e, 0x3e, 0x5d, 0x00
.L_2:


//--------------------- .nv.shared._ZN7cutlass13device_kernelINS_4gemm6kernel13GemmUniversalIN4cute5tupleIJiiiiEEENS1_10collective13CollectiveMmaINS1_35MainloopSm100TmaUmmaWarpSpecializedILi34ELi2ELi4ENS5_IJNS4_1CILi1EEENSA_ILi2EEESB_EEEEENS5_IJNSA_ILi64EEENSA_ILi128EEENSA_ILi32EEEEEENS_12float_e4m3_tENS5_IJlSB_lEEESJ_SK_NS4_8TiledMMAINS4_8MMA_AtomIJNS4_10MMA_TraitsINS4_19SM100_MMA_F8F6F4_SSEJSJ_SJ_fSF_SG_NS4_17integral_constantINS4_4UMMA5MajorELSR_0EEESS_NSP_INSQ_7ScaleInELST_0EEESU_EEEEEENS4_6LayoutINS5_IJSB_SB_SB_EEENS5_IJNSA_ILi0EEESZ_SZ_EEEEENS5_IJNS4_10UnderscoreES12_S12_EEEEENS4_23SM90_TMA_LOAD_MULTICASTENS4_14ComposedLayoutINS4_7SwizzleILi1ELi4ELi3EEENS4_18smem_ptr_flag_bitsILi8EEENSX_INS5_IJNSA_ILi8EEESH_EEENS5_IJSH_SB_EEEEEEEvNS4_8identityENS4_13SM90_TMA_LOADES1F_vS1G_EENS_8epilogue10collective18CollectiveEpilogueINS1J_23Sm100TmaWarpSpecializedILi2ELi2ELi32ELb0ELb0EEEJSI_NS5_IJNSX_ISF_SB_EES1O_EEESJ_SK_SJ_SK_NS1J_6fusion15FusionCallbacksIS1N_NS1Q_17LinearCombinationISJ_fSJ_fLNS_15FloatRoundStyleE2EEESI_S1P_JEEENS4_5SM1004TMEM4LOAD26SM100_TMEM_LOAD_16dp32b32xES1H_NS16_INS17_ILi2ELi4ELi3EEES1A_NSX_INS5_IJS1B_SF_EEENS5_IJSF_SB_EEEEEEENS4_39AutoVectorizingCopyWithAssumedAlignmentILi128EEENS4_14SM90_TMA_STOREES24_S26_S26_EEEvvEEEEvNT_6ParamsE --------------------------
	.section	.nv.shared._ZN7cutlass13device_kernelINS_4gemm6kernel13GemmUniversalIN4cute5tupleIJiiiiEEENS1_10collective13CollectiveMmaINS1_35MainloopSm100TmaUmmaWarpSpecializedILi34ELi2ELi4ENS5_IJNS4_1CILi1EEENSA_ILi2EEESB_EEEEENS5_IJNSA_ILi64EEENSA_ILi128EEENSA_ILi32EEEEEENS_12float_e4m3_tENS5_IJlSB_lEEESJ_SK_NS4_8TiledMMAINS4_8MMA_AtomIJNS4_10MMA_TraitsINS4_19SM100_MMA_F8F6F4_SSEJSJ_SJ_fSF_SG_NS4_17integral_constantINS4_4UMMA5MajorELSR_0EEESS_NSP_INSQ_7ScaleInELST_0EEESU_EEEEEENS4_6LayoutINS5_IJSB_SB_SB_EEENS5_IJNSA_ILi0EEESZ_SZ_EEEEENS5_IJNS4_10UnderscoreES12_S12_EEEEENS4_23SM90_TMA_LOAD_MULTICASTENS4_14ComposedLayoutINS4_7SwizzleILi1ELi4ELi3EEENS4_18smem_ptr_flag_bitsILi8EEENSX_INS5_IJNSA_ILi8EEESH_EEENS5_IJSH_SB_EEEEEEEvNS4_8identityENS4_13SM90_TMA_LOADES1F_vS1G_EENS_8epilogue10collective18CollectiveEpilogueINS1J_23Sm100TmaWarpSpecializedILi2ELi2ELi32ELb0ELb0EEEJSI_NS5_IJNSX_ISF_SB_EES1O_EEESJ_SK_SJ_SK_NS1J_6fusion15FusionCallbacksIS1N_NS1Q_17LinearCombinationISJ_fSJ_fLNS_15FloatRoundStyleE2EEESI_S1P_JEEENS4_5SM1004TMEM4LOAD26SM100_TMEM_LOAD_16dp32b32xES1H_NS16_INS17_ILi2ELi4ELi3EEES1A_NSX_INS5_IJS1B_SF_EEENS5_IJSF_SB_EEEEEEENS4_39AutoVectorizingCopyWithAssumedAlignmentILi128EEENS4_14SM90_TMA_STOREES24_S26_S26_EEEvvEEEEvNT_6ParamsE,"aw",@nobits
	.sectionflags	@""
	.align	16
	.zero		1024


//--------------------- .nv.shared.reserved.0     --------------------------
	.section	.nv.shared.reserved.0,"aw",@nobits
	.weak		__nv_reservedSMEM_offset_0_alias
	.size		__nv_reservedSMEM_offset_0_alias, 0, 64
	.other		__nv_reservedSMEM_offset_0_alias,@"STO_CUDA_RESERVED_SHARED STV_DEFAULT"
__nv_reservedSMEM_offset_0_alias:
	.zero		0
.nv.shared.reserved.0:
	.zero		64
	.weak		__nv_reservedSMEM_tcgen05_partition
	.type		__nv_reservedSMEM_tcgen05_partition,@object
	.size		__nv_reservedSMEM_tcgen05_partition,(.L_0 - __nv_reservedSMEM_tcgen05_partition)
__nv_reservedSMEM_tcgen05_partition:
	.zero		32
.L_0:


//--------------------- .nv.global                --------------------------
	.section	.nv.global,"aw",@nobits
.nv.global:
	.type		_ZN40_INTERNAL_1b2add6d_4_k_cu_bc9e56e3_327454cute1_E,@object
	.size		_ZN40_INTERNAL_1b2add6d_4_k_cu_bc9e56e3_327454cute1_E,(_ZN40_INTERNAL_1b2add6d_4_k_cu_bc9e56e3_327454cuda3std3__45__cpo6cbeginE - _ZN40_INTERNAL_1b2add6d_4_k_cu_bc9e56e3_327454cute1_E)
_ZN40_INTERNAL_1b2add6d_4_k_cu_bc9e56e3_327454cute1_E:
	.zero		1
	.type		_ZN40_INTERNAL_1b2add6d_4_k_cu_bc9e56e3_327454cuda3std3__45__cpo6cbeginE,@object
	.size		_ZN40_INTERNAL_1b2add6d_4_k_cu_bc9e56e3_327454cuda3std3__45__cpo6cbeginE,(_ZN40_INTERNAL_1b2add6d_4_k_cu_bc9e56e3_327454cuda3std3__48in_placeE - _ZN40_INTERNAL_1b2add6d_4_k_cu_bc9e56e3_327454cuda3std3__45__cpo6cbeginE)
_ZN40_INTERNAL_1b2add6d_4_k_cu_bc9e56e3_327454cuda3std3__45__cpo6cbeginE:
	.zero		1
	.type		_ZN40_INTERNAL_1b2add6d_4_k_cu_bc9e56e3_327454cuda3std3__48in_placeE,@object
	.size		_ZN40_INTERNAL_1b2add6d_4_k_cu_bc9e56e3_327454cuda3std3__48in_placeE,(_ZN40_INTERNAL_1b2add6d_4_k_cu_bc9e56e3_327454cuda3std6ranges3__45__cpo9iter_moveE - _ZN40_INTERNAL_1b2add6d_4_k_cu_bc9e56e3_327454cuda3std3__48in_placeE)
_ZN40_INTERNAL_1b2add6d_4_k_cu_bc9e56e3_327454cuda3std3__48in_placeE:
	.zero		1
	.type		_ZN40_INTERNAL_1b2add6d_4_k_cu_bc9e56e3_327454cuda3std6ranges3__45__cpo9iter_moveE,@object
	.size		_ZN40_INTERNAL_1b2add6d_4_k_cu_bc9e56e3_327454cuda3std6ranges3__45__cpo9iter_moveE,(_ZN40_INTERNAL_1b2add6d_4_k_cu_bc9e56e3_327454cuda3std3__45__cpo5beginE - _ZN40_INTERNAL_1b2add6d_4_k_cu_bc9e56e3_327454cuda3std6ranges3__45__cpo9iter_moveE)
_ZN40_INTERNAL_1b2add6d_4_k_cu_bc9e56e3_327454cuda3std6ranges3__45__cpo9iter_moveE:
	.zero		1
	.type		_ZN40_INTERNAL_1b2add6d_4_k_cu_bc9e56e3_327454cuda3std3__45__cpo5beginE,@object
	.size		_ZN40_INTERNAL_1b2add6d_4_k_cu_bc9e56e3_327454cuda3std3__45__cpo5beginE,(_ZN40_INTERNAL_1b2add6d_4_k_cu_bc9e56e3_327454cuda3std3__442_GLOBAL__N__1b2add6d_4_k_cu_bc9e56e3_327456ignoreE - _ZN40_INTERNAL_1b2add6d_4_k_cu_bc9e56e3_327454cuda3std3__45__cpo5beginE)
_ZN40_INTERNAL_1b2add6d_4_k_cu_bc9e56e3_327454cuda3std3__45__cpo5beginE:
	.zero		1
	.type		_ZN40_INTERNAL_1b2add6d_4_k_cu_bc9e56e3_327454cuda3std3__442_GLOBAL__N__1b2add6d_4_k_cu_bc9e56e3_327456ignoreE,@object
	.size		_ZN40_INTERNAL_1b2add6d_4_k_cu_bc9e56e3_327454cuda3std3__442_GLOBAL__N__1b2add6d_4_k_cu_bc9e56e3_327456ignoreE,(_ZN40_INTERNAL_1b2add6d_4_k_cu_bc9e56e3_327454cute7productE - _ZN40_INTERNAL_1b2add6d_4_k_cu_bc9e56e3_327454cuda3std3__442_GLOBAL__N__1b2add6d_4_k_cu_bc9e56e3_327456ignoreE)
_ZN40_INTERNAL_1b2add6d_4_k_cu_bc9e56e3_327454cuda3std3__442_GLOBAL__N__1b2add6d_4_k_cu_bc9e56e3_327456ignoreE:
	.zero		1
	.type		_ZN40_INTERNAL_1b2add6d_4_k_cu_bc9e56e3_327454cute7productE,@object
	.size		_ZN40_INTERNAL_1b2add6d_4_k_cu_bc9e56e3_327454cute7productE,(_ZN40_INTERNAL_1b2add6d_4_k_cu_bc9e56e3_327454cuda3std3__45__cpo3endE - _ZN40_INTERNAL_1b2add6d_4_k_cu_bc9e56e3_327454cute7productE)
_ZN40_INTERNAL_1b2add6d_4_k_cu_bc9e56e3_327454cute7productE:
	.zero		1
	.type		_ZN40_INTERNAL_1b2add6d_4_k_cu_bc9e56e3_327454cuda3std3__45__cpo3endE,@object
	.size		_ZN40_INTERNAL_1b2add6d_4_k_cu_bc9e56e3_327454cuda3std3__45__cpo3endE,(_ZN40_INTERNAL_1b2add6d_4_k_cu_bc9e56e3_327454cuda3std3__419piecewise_constructE - _ZN40_INTERNAL_1b2add6d_4_k_cu_bc9e56e3_327454cuda3std3__45__cpo3endE)
_ZN40_INTERNAL_1b2add6d_4_k_cu_bc9e56e3_327454cuda3std3__45__cpo3endE:
	.zero		1
	.type		_ZN40_INTERNAL_1b2add6d_4_k_cu_bc9e56e3_327454cuda3std3__419piecewise_constructE,@object
	.size		_ZN40_INTERNAL_1b2add6d_4_k_cu_bc9e56e3_327454cuda3std3__419piecewise_constructE,(_ZN40_INTERNAL_1b2add6d_4_k_cu_bc9e56e3_327454cuda3std3__45__cpo4cendE - _ZN40_INTERNAL_1b2add6d_4_k_cu_bc9e56e3_327454cuda3std3__419piecewise_constructE)
_ZN40_INTERNAL_1b2add6d_4_k_cu_bc9e56e3_327454cuda3std3__419piecewise_constructE:
	.zero		1
	.type		_ZN40_INTERNAL_1b2add6d_4_k_cu_bc9e56e3_327454cuda3std3__45__cpo4cendE,@object
	.size		_ZN40_INTERNAL_1b2add6d_4_k_cu_bc9e56e3_327454cuda3std3__45__cpo4cendE,(_ZN40_INTERNAL_1b2add6d_4_k_cu_bc9e56e3_327454cuda3std6ranges3__45__cpo4swapE - _ZN40_INTERNAL_1b2add6d_4_k_cu_bc9e56e3_327454cuda3std3__45__cpo4cendE)
_ZN40_INTERNAL_1b2add6d_4_k_cu_bc9e56e3_327454cuda3std3__45__cpo4cendE:
	.zero		1
	.type		_ZN40_INTERNAL_1b2add6d_4_k_cu_bc9e56e3_327454cuda3std6ranges3__45__cpo4swapE,@object
	.size		_ZN40_INTERNAL_1b2add6d_4_k_cu_bc9e56e3_327454cuda3std6ranges3__45__cpo4swapE,(.L_10 - _ZN40_INTERNAL_1b2add6d_4_k_cu_bc9e56e3_327454cuda3std6ranges3__45__cpo4swapE)
_ZN40_INTERNAL_1b2add6d_4_k_cu_bc9e56e3_327454cuda3std6ranges3__45__cpo4swapE:
	.zero		1
.L_10:


//--------------------- .nv.constant0._ZN7cutlass13device_kernelINS_4gemm6kernel13GemmUniversalIN4cute5tupleIJiiiiEEENS1_10collective13CollectiveMmaINS1_35MainloopSm100TmaUmmaWarpSpecializedILi34ELi2ELi4ENS5_IJNS4_1CILi1EEENSA_ILi2EEESB_EEEEENS5_IJNSA_ILi64EEENSA_ILi128EEENSA_ILi32EEEEEENS_12float_e4m3_tENS5_IJlSB_lEEESJ_SK_NS4_8TiledMMAINS4_8MMA_AtomIJNS4_10MMA_TraitsINS4_19SM100_MMA_F8F6F4_SSEJSJ_SJ_fSF_SG_NS4_17integral_constantINS4_4UMMA5MajorELSR_0EEESS_NSP_INSQ_7ScaleInELST_0EEESU_EEEEEENS4_6LayoutINS5_IJSB_SB_SB_EEENS5_IJNSA_ILi0EEESZ_SZ_EEEEENS5_IJNS4_10UnderscoreES12_S12_EEEEENS4_23SM90_TMA_LOAD_MULTICASTENS4_14ComposedLayoutINS4_7SwizzleILi1ELi4ELi3EEENS4_18smem_ptr_flag_bitsILi8EEENSX_INS5_IJNSA_ILi8EEESH_EEENS5_IJSH_SB_EEEEEEEvNS4_8identityENS4_13SM90_TMA_LOADES1F_vS1G_EENS_8epilogue10collective18CollectiveEpilogueINS1J_23Sm100TmaWarpSpecializedILi2ELi2ELi32ELb0ELb0EEEJSI_NS5_IJNSX_ISF_SB_EES1O_EEESJ_SK_SJ_SK_NS1J_6fusion15FusionCallbacksIS1N_NS1Q_17LinearCombinationISJ_fSJ_fLNS_15FloatRoundStyleE2EEESI_S1P_JEEENS4_5SM1004TMEM4LOAD26SM100_TMEM_LOAD_16dp32b32xES1H_NS16_INS17_ILi2ELi4ELi3EEES1A_NSX_INS5_IJS1B_SF_EEENS5_IJSF_SB_EEEEEEENS4_39AutoVectorizingCopyWithAssumedAlignmentILi128EEENS4_14SM90_TMA_STOREES24_S26_S26_EEEvvEEEEvNT_6ParamsE --------------------------
	.section	.nv.constant0._ZN7cutlass13device_kernelINS_4gemm6kernel13GemmUniversalIN4cute5tupleIJiiiiEEENS1_10collective13CollectiveMmaINS1_35MainloopSm100TmaUmmaWarpSpecializedILi34ELi2ELi4ENS5_IJNS4_1CILi1EEENSA_ILi2EEESB_EEEEENS5_IJNSA_ILi64EEENSA_ILi128EEENSA_ILi32EEEEEENS_12float_e4m3_tENS5_IJlSB_lEEESJ_SK_NS4_8TiledMMAINS4_8MMA_AtomIJNS4_10MMA_TraitsINS4_19SM100_MMA_F8F6F4_SSEJSJ_SJ_fSF_SG_NS4_17integral_constantINS4_4UMMA5MajorELSR_0EEESS_NSP_INSQ_7ScaleInELST_0EEESU_EEEEEENS4_6LayoutINS5_IJSB_SB_SB_EEENS5_IJNSA_ILi0EEESZ_SZ_EEEEENS5_IJNS4_10UnderscoreES12_S12_EEEEENS4_23SM90_TMA_LOAD_MULTICASTENS4_14ComposedLayoutINS4_7SwizzleILi1ELi4ELi3EEENS4_18smem_ptr_flag_bitsILi8EEENSX_INS5_IJNSA_ILi8EEESH_EEENS5_IJSH_SB_EEEEEEEvNS4_8identityENS4_13SM90_TMA_LOADES1F_vS1G_EENS_8epilogue10collective18CollectiveEpilogueINS1J_23Sm100TmaWarpSpecializedILi2ELi2ELi32ELb0ELb0EEEJSI_NS5_IJNSX_ISF_SB_EES1O_EEESJ_SK_SJ_SK_NS1J_6fusion15FusionCallbacksIS1N_NS1Q_17LinearCombinationISJ_fSJ_fLNS_15FloatRoundStyleE2EEESI_S1P_JEEENS4_5SM1004TMEM4LOAD26SM100_TMEM_LOAD_16dp32b32xES1H_NS16_INS17_ILi2ELi4ELi3EEES1A_NSX_INS5_IJS1B_SF_EEENS5_IJSF_SB_EEEEEEENS4_39AutoVectorizingCopyWithAssumedAlignmentILi128EEENS4_14SM90_TMA_STOREES24_S26_S26_EEEvvEEEEvNT_6ParamsE,"a",@progbits
	.sectionflags	@""
	.align	4
.nv.constant0._ZN7cutlass13device_kernelINS_4gemm6kernel13GemmUniversalIN4cute5tupleIJiiiiEEENS1_10collective13CollectiveMmaINS1_35MainloopSm100TmaUmmaWarpSpecializedILi34ELi2ELi4ENS5_IJNS4_1CILi1EEENSA_ILi2EEESB_EEEEENS5_IJNSA_ILi64EEENSA_ILi128EEENSA_ILi32EEEEEENS_12float_e4m3_tENS5_IJlSB_lEEESJ_SK_NS4_8TiledMMAINS4_8MMA_AtomIJNS4_10MMA_TraitsINS4_19SM100_MMA_F8F6F4_SSEJSJ_SJ_fSF_SG_NS4_17integral_constantINS4_4UMMA5MajorELSR_0EEESS_NSP_INSQ_7ScaleInELST_0EEESU_EEEEEENS4_6LayoutINS5_IJSB_SB_SB_EEENS5_IJNSA_ILi0EEESZ_SZ_EEEEENS5_IJNS4_10UnderscoreES12_S12_EEEEENS4_23SM90_TMA_LOAD_MULTICASTENS4_14ComposedLayoutINS4_7SwizzleILi1ELi4ELi3EEENS4_18smem_ptr_flag_bitsILi8EEENSX_INS5_IJNSA_ILi8EEESH_EEENS5_IJSH_SB_EEEEEEEvNS4_8identityENS4_13SM90_TMA_LOADES1F_vS1G_EENS_8epilogue10collective18CollectiveEpilogueINS1J_23Sm100TmaWarpSpecializedILi2ELi2ELi32ELb0ELb0EEEJSI_NS5_IJNSX_ISF_SB_EES1O_EEESJ_SK_SJ_SK_NS1J_6fusion15FusionCallbacksIS1N_NS1Q_17LinearCombinationISJ_fSJ_fLNS_15FloatRoundStyleE2EEESI_S1P_JEEENS4_5SM1004TMEM4LOAD26SM100_TMEM_LOAD_16dp32b32xES1H_NS16_INS17_ILi2ELi4ELi3EEES1A_NSX_INS5_IJS1B_SF_EEENS5_IJSF_SB_EEEEEEENS4_39AutoVectorizingCopyWithAssumedAlignmentILi128EEENS4_14SM90_TMA_STOREES24_S26_S26_EEEvvEEEEvNT_6ParamsE:
	.zero		2944


//--------------------- SYMBOLS --------------------------

	.type		.nv.reservedSmem.offset0,@object
	.size		.nv.reservedSmem.offset0,0x4
	.type		.nv.reservedSmem.cap,@object
	.size		.nv.reservedSmem.cap,0x4
	.type		__assertfail,@function
